//
// Generated by NVIDIA NVVM Compiler
//
// Compiler Build ID: CL-36424714
// Cuda compilation tools, release 13.0, V13.0.88
// Based on NVVM 20.0.0
//

.version 9.0
.target sm_100
.address_size 64

	// .globl	_Z11iterateLDPCPiS_PfS0_S0_S0_P11ldpc_info_t
// _ZZ11iterateLDPCPiS_PfS0_S0_S0_P11ldpc_info_tE17codeword_is_valid has been demoted

.visible .entry _Z11iterateLDPCPiS_PfS0_S0_S0_P11ldpc_info_t(
	.param .u64 .ptr .align 1 _Z11iterateLDPCPiS_PfS0_S0_S0_P11ldpc_info_t_param_0,
	.param .u64 .ptr .align 1 _Z11iterateLDPCPiS_PfS0_S0_S0_P11ldpc_info_t_param_1,
	.param .u64 .ptr .align 1 _Z11iterateLDPCPiS_PfS0_S0_S0_P11ldpc_info_t_param_2,
	.param .u64 .ptr .align 1 _Z11iterateLDPCPiS_PfS0_S0_S0_P11ldpc_info_t_param_3,
	.param .u64 .ptr .align 1 _Z11iterateLDPCPiS_PfS0_S0_S0_P11ldpc_info_t_param_4,
	.param .u64 .ptr .align 1 _Z11iterateLDPCPiS_PfS0_S0_S0_P11ldpc_info_t_param_5,
	.param .u64 .ptr .align 1 _Z11iterateLDPCPiS_PfS0_S0_S0_P11ldpc_info_t_param_6
)
{
	.reg .pred 	%p<140>;
	.reg .b16 	%rs<9>;
	.reg .b32 	%r<142>;
	.reg .b32 	%f<356>;
	.reg .b64 	%rd<130>;
	// demoted variable
	.shared .align 1 .u8 _ZZ11iterateLDPCPiS_PfS0_S0_S0_P11ldpc_info_tE17codeword_is_valid;
	ld.param.u64 	%rd11, [_Z11iterateLDPCPiS_PfS0_S0_S0_P11ldpc_info_t_param_0];
	ld.param.u64 	%rd12, [_Z11iterateLDPCPiS_PfS0_S0_S0_P11ldpc_info_t_param_1];
	ld.param.u64 	%rd13, [_Z11iterateLDPCPiS_PfS0_S0_S0_P11ldpc_info_t_param_2];
	ld.param.u64 	%rd14, [_Z11iterateLDPCPiS_PfS0_S0_S0_P11ldpc_info_t_param_3];
	ld.param.u64 	%rd15, [_Z11iterateLDPCPiS_PfS0_S0_S0_P11ldpc_info_t_param_4];
	ld.param.u64 	%rd16, [_Z11iterateLDPCPiS_PfS0_S0_S0_P11ldpc_info_t_param_5];
	ld.param.u64 	%rd17, [_Z11iterateLDPCPiS_PfS0_S0_S0_P11ldpc_info_t_param_6];
	cvta.to.global.u64 	%rd1, %rd16;
	cvta.to.global.u64 	%rd2, %rd11;
	cvta.to.global.u64 	%rd3, %rd13;
	cvta.to.global.u64 	%rd4, %rd14;
	cvta.to.global.u64 	%rd5, %rd12;
	cvta.to.global.u64 	%rd6, %rd15;
	cvta.to.global.u64 	%rd7, %rd17;
	mov.u32 	%r55, %ctaid.x;
	mov.u32 	%r56, %ntid.x;
	mov.u32 	%r1, %tid.x;
	mad.lo.s32 	%r2, %r55, %r56, %r1;
	setp.gt.s32 	%p26, %r2, 9;
	@%p26 bra 	$L__BB0_84;
	ld.global.u32 	%r57, [%rd7+8];
	setp.lt.s32 	%p27, %r57, 1;
	@%p27 bra 	$L__BB0_84;
	shl.b32 	%r59, %r2, 1;
	shl.b32 	%r60, %r2, 2;
	mul.wide.s32 	%rd18, %r59, 4;
	add.s64 	%rd8, %rd5, %rd18;
	mul.wide.s32 	%rd19, %r60, 4;
	add.s64 	%rd9, %rd2, %rd19;
	add.s64 	%rd10, %rd4, %rd19;
	mov.b32 	%r141, 0;
	bra.uni 	$L__BB0_4;
$L__BB0_3:
	add.s32 	%r141, %r141, 1;
	ld.global.u32 	%r140, [%rd7+8];
	setp.ge.s32 	%p134, %r141, %r140;
	@%p134 bra 	$L__BB0_84;
$L__BB0_4:
	mul.wide.s32 	%rd20, %r2, 4;
	add.s64 	%rd21, %rd6, %rd20;
	ld.global.f32 	%f344, [%rd21];
	ld.global.u32 	%r5, [%rd8];
	setp.eq.s32 	%p28, %r5, -1;
	@%p28 bra 	$L__BB0_7;
	mul.wide.s32 	%rd22, %r5, 4;
	add.s64 	%rd23, %rd4, %rd22;
	ld.global.f32 	%f55, [%rd23];
	add.f32 	%f344, %f344, %f55;
	ld.global.u32 	%r6, [%rd8+4];
	setp.eq.s32 	%p29, %r6, -1;
	@%p29 bra 	$L__BB0_7;
	mul.wide.s32 	%rd24, %r6, 4;
	add.s64 	%rd25, %rd4, %rd24;
	ld.global.f32 	%f56, [%rd25];
	add.f32 	%f344, %f344, %f56;
$L__BB0_7:
	setp.eq.s32 	%p30, %r5, -1;
	@%p30 bra 	$L__BB0_10;
	mul.wide.s32 	%rd26, %r5, 4;
	add.s64 	%rd27, %rd4, %rd26;
	ld.global.f32 	%f57, [%rd27];
	sub.f32 	%f58, %f344, %f57;
	mul.wide.s32 	%rd28, %r59, 4;
	add.s64 	%rd29, %rd3, %rd28;
	st.global.f32 	[%rd29], %f58;
	ld.global.u32 	%r7, [%rd8+4];
	setp.eq.s32 	%p31, %r7, -1;
	@%p31 bra 	$L__BB0_10;
	mul.wide.s32 	%rd30, %r7, 4;
	add.s64 	%rd31, %rd4, %rd30;
	ld.global.f32 	%f59, [%rd31];
	sub.f32 	%f60, %f344, %f59;
	st.global.f32 	[%rd29+4], %f60;
$L__BB0_10:
	setp.gt.s32 	%p32, %r2, 4;
	bar.sync 	0;
	@%p32 bra 	$L__BB0_21;
	ld.global.u32 	%r8, [%rd9];
	setp.eq.s32 	%p33, %r8, -1;
	mov.f32 	%f345, 0f3F800000;
	@%p33 bra 	$L__BB0_16;
	mul.wide.s32 	%rd34, %r8, 4;
	add.s64 	%rd35, %rd3, %rd34;
	ld.global.f32 	%f62, [%rd35];
	mul.f32 	%f63, %f62, 0f3F000000;
	abs.f32 	%f64, %f63;
	mul.f32 	%f65, %f64, 0f4038AA3B;
	ex2.approx.ftz.f32 	%f66, %f65;
	add.f32 	%f67, %f66, 0f3F800000;
	rcp.approx.ftz.f32 	%f68, %f67;
	fma.rn.f32 	%f69, %f68, 0fC0000000, 0f3F800000;
	setp.ge.f32 	%p34, %f64, 0f41102CB4;
	selp.f32 	%f70, 0f3F800000, %f69, %p34;
	copysign.f32 	%f71, %f63, %f70;
	mul.f32 	%f72, %f63, %f63;
	fma.rn.f32 	%f73, %f72, 0f3C80F082, 0fBD563CAE;
	fma.rn.f32 	%f74, %f73, %f72, 0f3E085941;
	fma.rn.f32 	%f75, %f74, %f72, 0fBEAAA9ED;
	fma.rn.f32 	%f76, %f75, %f72, 0f00000000;
	fma.rn.f32 	%f77, %f76, %f63, %f63;
	setp.ge.f32 	%p35, %f64, 0f3F19999A;
	selp.f32 	%f345, %f71, %f77, %p35;
	ld.global.u32 	%r9, [%rd9+4];
	setp.eq.s32 	%p36, %r9, -1;
	@%p36 bra 	$L__BB0_16;
	mul.wide.s32 	%rd36, %r9, 4;
	add.s64 	%rd37, %rd3, %rd36;
	ld.global.f32 	%f78, [%rd37];
	mul.f32 	%f79, %f78, 0f3F000000;
	abs.f32 	%f80, %f79;
	mul.f32 	%f81, %f80, 0f4038AA3B;
	ex2.approx.ftz.f32 	%f82, %f81;
	add.f32 	%f83, %f82, 0f3F800000;
	rcp.approx.ftz.f32 	%f84, %f83;
	fma.rn.f32 	%f85, %f84, 0fC0000000, 0f3F800000;
	setp.ge.f32 	%p37, %f80, 0f41102CB4;
	selp.f32 	%f86, 0f3F800000, %f85, %p37;
	copysign.f32 	%f87, %f79, %f86;
	mul.f32 	%f88, %f79, %f79;
	fma.rn.f32 	%f89, %f88, 0f3C80F082, 0fBD563CAE;
	fma.rn.f32 	%f90, %f89, %f88, 0f3E085941;
	fma.rn.f32 	%f91, %f90, %f88, 0fBEAAA9ED;
	fma.rn.f32 	%f92, %f91, %f88, 0f00000000;
	fma.rn.f32 	%f93, %f92, %f79, %f79;
	setp.ge.f32 	%p38, %f80, 0f3F19999A;
	selp.f32 	%f94, %f87, %f93, %p38;
	mul.f32 	%f345, %f345, %f94;
	ld.global.u32 	%r10, [%rd9+8];
	setp.eq.s32 	%p39, %r10, -1;
	@%p39 bra 	$L__BB0_16;
	mul.wide.s32 	%rd38, %r10, 4;
	add.s64 	%rd39, %rd3, %rd38;
	ld.global.f32 	%f95, [%rd39];
	mul.f32 	%f96, %f95, 0f3F000000;
	abs.f32 	%f97, %f96;
	mul.f32 	%f98, %f97, 0f4038AA3B;
	ex2.approx.ftz.f32 	%f99, %f98;
	add.f32 	%f100, %f99, 0f3F800000;
	rcp.approx.ftz.f32 	%f101, %f100;
	fma.rn.f32 	%f102, %f101, 0fC0000000, 0f3F800000;
	setp.ge.f32 	%p40, %f97, 0f41102CB4;
	selp.f32 	%f103, 0f3F800000, %f102, %p40;
	copysign.f32 	%f104, %f96, %f103;
	mul.f32 	%f105, %f96, %f96;
	fma.rn.f32 	%f106, %f105, 0f3C80F082, 0fBD563CAE;
	fma.rn.f32 	%f107, %f106, %f105, 0f3E085941;
	fma.rn.f32 	%f108, %f107, %f105, 0fBEAAA9ED;
	fma.rn.f32 	%f109, %f108, %f105, 0f00000000;
	fma.rn.f32 	%f110, %f109, %f96, %f96;
	setp.ge.f32 	%p41, %f97, 0f3F19999A;
	selp.f32 	%f111, %f104, %f110, %p41;
	mul.f32 	%f345, %f345, %f111;
	ld.global.u32 	%r11, [%rd9+12];
	setp.eq.s32 	%p42, %r11, -1;
	@%p42 bra 	$L__BB0_16;
	mul.wide.s32 	%rd40, %r11, 4;
	add.s64 	%rd41, %rd3, %rd40;
	ld.global.f32 	%f112, [%rd41];
	mul.f32 	%f113, %f112, 0f3F000000;
	abs.f32 	%f114, %f113;
	mul.f32 	%f115, %f114, 0f4038AA3B;
	ex2.approx.ftz.f32 	%f116, %f115;
	add.f32 	%f117, %f116, 0f3F800000;
	rcp.approx.ftz.f32 	%f118, %f117;
	fma.rn.f32 	%f119, %f118, 0fC0000000, 0f3F800000;
	setp.ge.f32 	%p43, %f114, 0f41102CB4;
	selp.f32 	%f120, 0f3F800000, %f119, %p43;
	copysign.f32 	%f121, %f113, %f120;
	mul.f32 	%f122, %f113, %f113;
	fma.rn.f32 	%f123, %f122, 0f3C80F082, 0fBD563CAE;
	fma.rn.f32 	%f124, %f123, %f122, 0f3E085941;
	fma.rn.f32 	%f125, %f124, %f122, 0fBEAAA9ED;
	fma.rn.f32 	%f126, %f125, %f122, 0f00000000;
	fma.rn.f32 	%f127, %f126, %f113, %f113;
	setp.ge.f32 	%p44, %f114, 0f3F19999A;
	selp.f32 	%f128, %f121, %f127, %p44;
	mul.f32 	%f345, %f345, %f128;
$L__BB0_16:
	@%p33 bra 	$L__BB0_21;
	mul.wide.s32 	%rd42, %r8, 4;
	add.s64 	%rd43, %rd3, %rd42;
	ld.global.f32 	%f129, [%rd43];
	mul.f32 	%f130, %f129, 0f3F000000;
	abs.f32 	%f131, %f130;
	mul.f32 	%f132, %f131, 0f4038AA3B;
	ex2.approx.ftz.f32 	%f133, %f132;
	add.f32 	%f134, %f133, 0f3F800000;
	rcp.approx.ftz.f32 	%f135, %f134;
	fma.rn.f32 	%f136, %f135, 0fC0000000, 0f3F800000;
	setp.ge.f32 	%p46, %f131, 0f41102CB4;
	selp.f32 	%f137, 0f3F800000, %f136, %p46;
	copysign.f32 	%f138, %f130, %f137;
	mul.f32 	%f139, %f130, %f130;
	fma.rn.f32 	%f140, %f139, 0f3C80F082, 0fBD563CAE;
	fma.rn.f32 	%f141, %f140, %f139, 0f3E085941;
	fma.rn.f32 	%f142, %f141, %f139, 0fBEAAA9ED;
	fma.rn.f32 	%f143, %f142, %f139, 0f00000000;
	fma.rn.f32 	%f144, %f143, %f130, %f130;
	setp.ge.f32 	%p47, %f131, 0f3F19999A;
	selp.f32 	%f145, %f138, %f144, %p47;
	div.rn.f32 	%f146, %f345, %f145;
	add.f32 	%f147, %f146, 0f3F800000;
	mov.f32 	%f148, 0f3F800000;
	sub.f32 	%f149, %f148, %f146;
	div.rn.f32 	%f150, %f147, %f149;
	setp.lt.f32 	%p48, %f150, 0f00800000;
	mul.f32 	%f151, %f150, 0f4B000000;
	selp.f32 	%f152, %f151, %f150, %p48;
	selp.f32 	%f153, 0fC1B80000, 0f00000000, %p48;
	mov.b32 	%r63, %f152;
	add.s32 	%r64, %r63, -1059760811;
	and.b32  	%r65, %r64, -8388608;
	sub.s32 	%r66, %r63, %r65;
	mov.b32 	%f154, %r66;
	cvt.rn.f32.s32 	%f155, %r65;
	fma.rn.f32 	%f156, %f155, 0f34000000, %f153;
	add.f32 	%f157, %f154, 0fBF800000;
	fma.rn.f32 	%f158, %f157, 0fBE055027, 0f3E1039F6;
	fma.rn.f32 	%f159, %f158, %f157, 0fBDF8CDCC;
	fma.rn.f32 	%f160, %f159, %f157, 0f3E0F2955;
	fma.rn.f32 	%f161, %f160, %f157, 0fBE2AD8B9;
	fma.rn.f32 	%f162, %f161, %f157, 0f3E4CED0B;
	fma.rn.f32 	%f163, %f162, %f157, 0fBE7FFF22;
	fma.rn.f32 	%f164, %f163, %f157, 0f3EAAAA78;
	fma.rn.f32 	%f165, %f164, %f157, 0fBF000000;
	mul.f32 	%f166, %f157, %f165;
	fma.rn.f32 	%f167, %f166, %f157, %f157;
	fma.rn.f32 	%f168, %f156, 0f3F317218, %f167;
	setp.gt.u32 	%p49, %r63, 2139095039;
	fma.rn.f32 	%f169, %f152, 0f7F800000, 0f7F800000;
	selp.f32 	%f170, %f169, %f168, %p49;
	setp.eq.f32 	%p50, %f152, 0f00000000;
	mul.f32 	%f171, %f170, 0f3F000000;
	fma.rn.f32 	%f172, %f170, 0f3F000000, %f171;
	selp.f32 	%f173, 0fFF800000, %f172, %p50;
	st.global.f32 	[%rd10], %f173;
	ld.global.u32 	%r12, [%rd9+4];
	setp.eq.s32 	%p51, %r12, -1;
	@%p51 bra 	$L__BB0_21;
	mul.wide.s32 	%rd44, %r12, 4;
	add.s64 	%rd45, %rd3, %rd44;
	ld.global.f32 	%f174, [%rd45];
	mul.f32 	%f175, %f174, 0f3F000000;
	abs.f32 	%f176, %f175;
	mul.f32 	%f177, %f176, 0f4038AA3B;
	ex2.approx.ftz.f32 	%f178, %f177;
	add.f32 	%f179, %f178, 0f3F800000;
	rcp.approx.ftz.f32 	%f180, %f179;
	fma.rn.f32 	%f181, %f180, 0fC0000000, 0f3F800000;
	setp.ge.f32 	%p52, %f176, 0f41102CB4;
	selp.f32 	%f182, 0f3F800000, %f181, %p52;
	copysign.f32 	%f183, %f175, %f182;
	mul.f32 	%f184, %f175, %f175;
	fma.rn.f32 	%f185, %f184, 0f3C80F082, 0fBD563CAE;
	fma.rn.f32 	%f186, %f185, %f184, 0f3E085941;
	fma.rn.f32 	%f187, %f186, %f184, 0fBEAAA9ED;
	fma.rn.f32 	%f188, %f187, %f184, 0f00000000;
	fma.rn.f32 	%f189, %f188, %f175, %f175;
	setp.ge.f32 	%p53, %f176, 0f3F19999A;
	selp.f32 	%f190, %f183, %f189, %p53;
	div.rn.f32 	%f191, %f345, %f190;
	add.f32 	%f192, %f191, 0f3F800000;
	mov.f32 	%f193, 0f3F800000;
	sub.f32 	%f194, %f193, %f191;
	div.rn.f32 	%f195, %f192, %f194;
	setp.lt.f32 	%p54, %f195, 0f00800000;
	mul.f32 	%f196, %f195, 0f4B000000;
	selp.f32 	%f197, %f196, %f195, %p54;
	selp.f32 	%f198, 0fC1B80000, 0f00000000, %p54;
	mov.b32 	%r67, %f197;
	add.s32 	%r68, %r67, -1059760811;
	and.b32  	%r69, %r68, -8388608;
	sub.s32 	%r70, %r67, %r69;
	mov.b32 	%f199, %r70;
	cvt.rn.f32.s32 	%f200, %r69;
	fma.rn.f32 	%f201, %f200, 0f34000000, %f198;
	add.f32 	%f202, %f199, 0fBF800000;
	fma.rn.f32 	%f203, %f202, 0fBE055027, 0f3E1039F6;
	fma.rn.f32 	%f204, %f203, %f202, 0fBDF8CDCC;
	fma.rn.f32 	%f205, %f204, %f202, 0f3E0F2955;
	fma.rn.f32 	%f206, %f205, %f202, 0fBE2AD8B9;
	fma.rn.f32 	%f207, %f206, %f202, 0f3E4CED0B;
	fma.rn.f32 	%f208, %f207, %f202, 0fBE7FFF22;
	fma.rn.f32 	%f209, %f208, %f202, 0f3EAAAA78;
	fma.rn.f32 	%f210, %f209, %f202, 0fBF000000;
	mul.f32 	%f211, %f202, %f210;
	fma.rn.f32 	%f212, %f211, %f202, %f202;
	fma.rn.f32 	%f213, %f201, 0f3F317218, %f212;
	setp.gt.u32 	%p55, %r67, 2139095039;
	fma.rn.f32 	%f214, %f197, 0f7F800000, 0f7F800000;
	selp.f32 	%f215, %f214, %f213, %p55;
	setp.eq.f32 	%p56, %f197, 0f00000000;
	mul.f32 	%f216, %f215, 0f3F000000;
	fma.rn.f32 	%f217, %f215, 0f3F000000, %f216;
	selp.f32 	%f218, 0fFF800000, %f217, %p56;
	st.global.f32 	[%rd10+4], %f218;
	ld.global.u32 	%r13, [%rd9+8];
	setp.eq.s32 	%p57, %r13, -1;
	@%p57 bra 	$L__BB0_21;
	mul.wide.s32 	%rd46, %r13, 4;
	add.s64 	%rd47, %rd3, %rd46;
	ld.global.f32 	%f219, [%rd47];
	mul.f32 	%f220, %f219, 0f3F000000;
	abs.f32 	%f221, %f220;
	mul.f32 	%f222, %f221, 0f4038AA3B;
	ex2.approx.ftz.f32 	%f223, %f222;
	add.f32 	%f224, %f223, 0f3F800000;
	rcp.approx.ftz.f32 	%f225, %f224;
	fma.rn.f32 	%f226, %f225, 0fC0000000, 0f3F800000;
	setp.ge.f32 	%p58, %f221, 0f41102CB4;
	selp.f32 	%f227, 0f3F800000, %f226, %p58;
	copysign.f32 	%f228, %f220, %f227;
	mul.f32 	%f229, %f220, %f220;
	fma.rn.f32 	%f230, %f229, 0f3C80F082, 0fBD563CAE;
	fma.rn.f32 	%f231, %f230, %f229, 0f3E085941;
	fma.rn.f32 	%f232, %f231, %f229, 0fBEAAA9ED;
	fma.rn.f32 	%f233, %f232, %f229, 0f00000000;
	fma.rn.f32 	%f234, %f233, %f220, %f220;
	setp.ge.f32 	%p59, %f221, 0f3F19999A;
	selp.f32 	%f235, %f228, %f234, %p59;
	div.rn.f32 	%f236, %f345, %f235;
	add.f32 	%f237, %f236, 0f3F800000;
	mov.f32 	%f238, 0f3F800000;
	sub.f32 	%f239, %f238, %f236;
	div.rn.f32 	%f240, %f237, %f239;
	setp.lt.f32 	%p60, %f240, 0f00800000;
	mul.f32 	%f241, %f240, 0f4B000000;
	selp.f32 	%f242, %f241, %f240, %p60;
	selp.f32 	%f243, 0fC1B80000, 0f00000000, %p60;
	mov.b32 	%r71, %f242;
	add.s32 	%r72, %r71, -1059760811;
	and.b32  	%r73, %r72, -8388608;
	sub.s32 	%r74, %r71, %r73;
	mov.b32 	%f244, %r74;
	cvt.rn.f32.s32 	%f245, %r73;
	fma.rn.f32 	%f246, %f245, 0f34000000, %f243;
	add.f32 	%f247, %f244, 0fBF800000;
	fma.rn.f32 	%f248, %f247, 0fBE055027, 0f3E1039F6;
	fma.rn.f32 	%f249, %f248, %f247, 0fBDF8CDCC;
	fma.rn.f32 	%f250, %f249, %f247, 0f3E0F2955;
	fma.rn.f32 	%f251, %f250, %f247, 0fBE2AD8B9;
	fma.rn.f32 	%f252, %f251, %f247, 0f3E4CED0B;
	fma.rn.f32 	%f253, %f252, %f247, 0fBE7FFF22;
	fma.rn.f32 	%f254, %f253, %f247, 0f3EAAAA78;
	fma.rn.f32 	%f255, %f254, %f247, 0fBF000000;
	mul.f32 	%f256, %f247, %f255;
	fma.rn.f32 	%f257, %f256, %f247, %f247;
	fma.rn.f32 	%f258, %f246, 0f3F317218, %f257;
	setp.gt.u32 	%p61, %r71, 2139095039;
	fma.rn.f32 	%f259, %f242, 0f7F800000, 0f7F800000;
	selp.f32 	%f260, %f259, %f258, %p61;
	setp.eq.f32 	%p62, %f242, 0f00000000;
	mul.f32 	%f261, %f260, 0f3F000000;
	fma.rn.f32 	%f262, %f260, 0f3F000000, %f261;
	selp.f32 	%f263, 0fFF800000, %f262, %p62;
	st.global.f32 	[%rd10+8], %f263;
	ld.global.u32 	%r14, [%rd9+12];
	setp.eq.s32 	%p63, %r14, -1;
	@%p63 bra 	$L__BB0_21;
	mul.wide.s32 	%rd48, %r14, 4;
	add.s64 	%rd49, %rd3, %rd48;
	ld.global.f32 	%f264, [%rd49];
	mul.f32 	%f265, %f264, 0f3F000000;
	abs.f32 	%f266, %f265;
	mul.f32 	%f267, %f266, 0f4038AA3B;
	ex2.approx.ftz.f32 	%f268, %f267;
	add.f32 	%f269, %f268, 0f3F800000;
	rcp.approx.ftz.f32 	%f270, %f269;
	fma.rn.f32 	%f271, %f270, 0fC0000000, 0f3F800000;
	setp.ge.f32 	%p64, %f266, 0f41102CB4;
	selp.f32 	%f272, 0f3F800000, %f271, %p64;
	copysign.f32 	%f273, %f265, %f272;
	mul.f32 	%f274, %f265, %f265;
	fma.rn.f32 	%f275, %f274, 0f3C80F082, 0fBD563CAE;
	fma.rn.f32 	%f276, %f275, %f274, 0f3E085941;
	fma.rn.f32 	%f277, %f276, %f274, 0fBEAAA9ED;
	fma.rn.f32 	%f278, %f277, %f274, 0f00000000;
	fma.rn.f32 	%f279, %f278, %f265, %f265;
	setp.ge.f32 	%p65, %f266, 0f3F19999A;
	selp.f32 	%f280, %f273, %f279, %p65;
	div.rn.f32 	%f281, %f345, %f280;
	add.f32 	%f282, %f281, 0f3F800000;
	mov.f32 	%f283, 0f3F800000;
	sub.f32 	%f284, %f283, %f281;
	div.rn.f32 	%f285, %f282, %f284;
	setp.lt.f32 	%p66, %f285, 0f00800000;
	mul.f32 	%f286, %f285, 0f4B000000;
	selp.f32 	%f287, %f286, %f285, %p66;
	selp.f32 	%f288, 0fC1B80000, 0f00000000, %p66;
	mov.b32 	%r75, %f287;
	add.s32 	%r76, %r75, -1059760811;
	and.b32  	%r77, %r76, -8388608;
	sub.s32 	%r78, %r75, %r77;
	mov.b32 	%f289, %r78;
	cvt.rn.f32.s32 	%f290, %r77;
	fma.rn.f32 	%f291, %f290, 0f34000000, %f288;
	add.f32 	%f292, %f289, 0fBF800000;
	fma.rn.f32 	%f293, %f292, 0fBE055027, 0f3E1039F6;
	fma.rn.f32 	%f294, %f293, %f292, 0fBDF8CDCC;
	fma.rn.f32 	%f295, %f294, %f292, 0f3E0F2955;
	fma.rn.f32 	%f296, %f295, %f292, 0fBE2AD8B9;
	fma.rn.f32 	%f297, %f296, %f292, 0f3E4CED0B;
	fma.rn.f32 	%f298, %f297, %f292, 0fBE7FFF22;
	fma.rn.f32 	%f299, %f298, %f292, 0f3EAAAA78;
	fma.rn.f32 	%f300, %f299, %f292, 0fBF000000;
	mul.f32 	%f301, %f292, %f300;
	fma.rn.f32 	%f302, %f301, %f292, %f292;
	fma.rn.f32 	%f303, %f291, 0f3F317218, %f302;
	setp.gt.u32 	%p67, %r75, 2139095039;
	fma.rn.f32 	%f304, %f287, 0f7F800000, 0f7F800000;
	selp.f32 	%f305, %f304, %f303, %p67;
	setp.eq.f32 	%p68, %f287, 0f00000000;
	mul.f32 	%f306, %f305, 0f3F000000;
	fma.rn.f32 	%f307, %f305, 0f3F000000, %f306;
	selp.f32 	%f308, 0fFF800000, %f307, %p68;
	st.global.f32 	[%rd10+12], %f308;
$L__BB0_21:
	setp.ne.s32 	%p69, %r1, 0;
	@%p69 bra 	$L__BB0_83;
	ld.global.f32 	%f346, [%rd6];
	ld.global.u32 	%r15, [%rd5];
	setp.eq.s32 	%p70, %r15, -1;
	@%p70 bra 	$L__BB0_25;
	mul.wide.s32 	%rd50, %r15, 4;
	add.s64 	%rd51, %rd4, %rd50;
	ld.global.f32 	%f309, [%rd51];
	add.f32 	%f346, %f346, %f309;
	ld.global.u32 	%r16, [%rd5+4];
	setp.eq.s32 	%p71, %r16, -1;
	@%p71 bra 	$L__BB0_25;
	mul.wide.s32 	%rd52, %r16, 4;
	add.s64 	%rd53, %rd4, %rd52;
	ld.global.f32 	%f310, [%rd53];
	add.f32 	%f346, %f346, %f310;
$L__BB0_25:
	st.global.f32 	[%rd1], %f346;
	ld.global.f32 	%f347, [%rd6+4];
	ld.global.u32 	%r17, [%rd5+8];
	setp.eq.s32 	%p72, %r17, -1;
	@%p72 bra 	$L__BB0_28;
	mul.wide.s32 	%rd54, %r17, 4;
	add.s64 	%rd55, %rd4, %rd54;
	ld.global.f32 	%f311, [%rd55];
	add.f32 	%f347, %f347, %f311;
	ld.global.u32 	%r18, [%rd5+12];
	setp.eq.s32 	%p73, %r18, -1;
	@%p73 bra 	$L__BB0_28;
	mul.wide.s32 	%rd56, %r18, 4;
	add.s64 	%rd57, %rd4, %rd56;
	ld.global.f32 	%f312, [%rd57];
	add.f32 	%f347, %f347, %f312;
$L__BB0_28:
	st.global.f32 	[%rd1+4], %f347;
	ld.global.f32 	%f348, [%rd6+8];
	ld.global.u32 	%r19, [%rd5+16];
	setp.eq.s32 	%p74, %r19, -1;
	@%p74 bra 	$L__BB0_31;
	mul.wide.s32 	%rd58, %r19, 4;
	add.s64 	%rd59, %rd4, %rd58;
	ld.global.f32 	%f313, [%rd59];
	add.f32 	%f348, %f348, %f313;
	ld.global.u32 	%r20, [%rd5+20];
	setp.eq.s32 	%p75, %r20, -1;
	@%p75 bra 	$L__BB0_31;
	mul.wide.s32 	%rd60, %r20, 4;
	add.s64 	%rd61, %rd4, %rd60;
	ld.global.f32 	%f314, [%rd61];
	add.f32 	%f348, %f348, %f314;
$L__BB0_31:
	st.global.f32 	[%rd1+8], %f348;
	ld.global.f32 	%f349, [%rd6+12];
	ld.global.u32 	%r21, [%rd5+24];
	setp.eq.s32 	%p76, %r21, -1;
	@%p76 bra 	$L__BB0_34;
	mul.wide.s32 	%rd62, %r21, 4;
	add.s64 	%rd63, %rd4, %rd62;
	ld.global.f32 	%f315, [%rd63];
	add.f32 	%f349, %f349, %f315;
	ld.global.u32 	%r22, [%rd5+28];
	setp.eq.s32 	%p77, %r22, -1;
	@%p77 bra 	$L__BB0_34;
	mul.wide.s32 	%rd64, %r22, 4;
	add.s64 	%rd65, %rd4, %rd64;
	ld.global.f32 	%f316, [%rd65];
	add.f32 	%f349, %f349, %f316;
$L__BB0_34:
	st.global.f32 	[%rd1+12], %f349;
	ld.global.f32 	%f350, [%rd6+16];
	ld.global.u32 	%r23, [%rd5+32];
	setp.eq.s32 	%p78, %r23, -1;
	@%p78 bra 	$L__BB0_37;
	mul.wide.s32 	%rd66, %r23, 4;
	add.s64 	%rd67, %rd4, %rd66;
	ld.global.f32 	%f317, [%rd67];
	add.f32 	%f350, %f350, %f317;
	ld.global.u32 	%r24, [%rd5+36];
	setp.eq.s32 	%p79, %r24, -1;
	@%p79 bra 	$L__BB0_37;
	mul.wide.s32 	%rd68, %r24, 4;
	add.s64 	%rd69, %rd4, %rd68;
	ld.global.f32 	%f318, [%rd69];
	add.f32 	%f350, %f350, %f318;
$L__BB0_37:
	st.global.f32 	[%rd1+16], %f350;
	ld.global.f32 	%f351, [%rd6+20];
	ld.global.u32 	%r25, [%rd5+40];
	setp.eq.s32 	%p80, %r25, -1;
	@%p80 bra 	$L__BB0_40;
	mul.wide.s32 	%rd70, %r25, 4;
	add.s64 	%rd71, %rd4, %rd70;
	ld.global.f32 	%f319, [%rd71];
	add.f32 	%f351, %f351, %f319;
	ld.global.u32 	%r26, [%rd5+44];
	setp.eq.s32 	%p81, %r26, -1;
	@%p81 bra 	$L__BB0_40;
	mul.wide.s32 	%rd72, %r26, 4;
	add.s64 	%rd73, %rd4, %rd72;
	ld.global.f32 	%f320, [%rd73];
	add.f32 	%f351, %f351, %f320;
$L__BB0_40:
	st.global.f32 	[%rd1+20], %f351;
	ld.global.f32 	%f352, [%rd6+24];
	ld.global.u32 	%r27, [%rd5+48];
	setp.eq.s32 	%p82, %r27, -1;
	@%p82 bra 	$L__BB0_43;
	mul.wide.s32 	%rd74, %r27, 4;
	add.s64 	%rd75, %rd4, %rd74;
	ld.global.f32 	%f321, [%rd75];
	add.f32 	%f352, %f352, %f321;
	ld.global.u32 	%r28, [%rd5+52];
	setp.eq.s32 	%p83, %r28, -1;
	@%p83 bra 	$L__BB0_43;
	mul.wide.s32 	%rd76, %r28, 4;
	add.s64 	%rd77, %rd4, %rd76;
	ld.global.f32 	%f322, [%rd77];
	add.f32 	%f352, %f352, %f322;
$L__BB0_43:
	st.global.f32 	[%rd1+24], %f352;
	ld.global.f32 	%f353, [%rd6+28];
	ld.global.u32 	%r29, [%rd5+56];
	setp.eq.s32 	%p84, %r29, -1;
	@%p84 bra 	$L__BB0_46;
	mul.wide.s32 	%rd78, %r29, 4;
	add.s64 	%rd79, %rd4, %rd78;
	ld.global.f32 	%f323, [%rd79];
	add.f32 	%f353, %f353, %f323;
	ld.global.u32 	%r30, [%rd5+60];
	setp.eq.s32 	%p85, %r30, -1;
	@%p85 bra 	$L__BB0_46;
	mul.wide.s32 	%rd80, %r30, 4;
	add.s64 	%rd81, %rd4, %rd80;
	ld.global.f32 	%f324, [%rd81];
	add.f32 	%f353, %f353, %f324;
$L__BB0_46:
	st.global.f32 	[%rd1+28], %f353;
	ld.global.f32 	%f354, [%rd6+32];
	ld.global.u32 	%r31, [%rd5+64];
	setp.eq.s32 	%p86, %r31, -1;
	@%p86 bra 	$L__BB0_49;
	mul.wide.s32 	%rd82, %r31, 4;
	add.s64 	%rd83, %rd4, %rd82;
	ld.global.f32 	%f325, [%rd83];
	add.f32 	%f354, %f354, %f325;
	ld.global.u32 	%r32, [%rd5+68];
	setp.eq.s32 	%p87, %r32, -1;
	@%p87 bra 	$L__BB0_49;
	mul.wide.s32 	%rd84, %r32, 4;
	add.s64 	%rd85, %rd4, %rd84;
	ld.global.f32 	%f326, [%rd85];
	add.f32 	%f354, %f354, %f326;
$L__BB0_49:
	st.global.f32 	[%rd1+32], %f354;
	ld.global.f32 	%f355, [%rd6+36];
	ld.global.u32 	%r33, [%rd5+72];
	setp.eq.s32 	%p88, %r33, -1;
	@%p88 bra 	$L__BB0_52;
	mul.wide.s32 	%rd86, %r33, 4;
	add.s64 	%rd87, %rd4, %rd86;
	ld.global.f32 	%f327, [%rd87];
	add.f32 	%f355, %f355, %f327;
	ld.global.u32 	%r34, [%rd5+76];
	setp.eq.s32 	%p89, %r34, -1;
	@%p89 bra 	$L__BB0_52;
	mul.wide.s32 	%rd88, %r34, 4;
	add.s64 	%rd89, %rd4, %rd88;
	ld.global.f32 	%f328, [%rd89];
	add.f32 	%f355, %f355, %f328;
$L__BB0_52:
	st.global.f32 	[%rd1+36], %f355;
	ld.global.u32 	%r35, [%rd2];
	setp.ne.s32 	%p90, %r35, -1;
	@%p90 bra 	$L__BB0_77;
$L__BB0_53:
	ld.global.u32 	%r36, [%rd2+16];
	setp.eq.s32 	%p99, %r36, -1;
	@%p99 bra 	$L__BB0_59;
	shr.u32 	%r91, %r36, 31;
	add.s32 	%r92, %r36, %r91;
	shr.s32 	%r93, %r92, 1;
	mul.wide.s32 	%rd98, %r93, 4;
	add.s64 	%rd99, %rd1, %rd98;
	ld.global.f32 	%f50, [%rd99];
	setp.lt.f32 	%p135, %f50, 0f00000000;
	ld.global.u32 	%r37, [%rd2+20];
	setp.eq.s32 	%p100, %r37, -1;
	@%p100 bra 	$L__BB0_58;
	setp.lt.f32 	%p101, %f50, 0f00000000;
	shr.u32 	%r94, %r37, 31;
	add.s32 	%r95, %r37, %r94;
	shr.s32 	%r96, %r95, 1;
	mul.wide.s32 	%rd100, %r96, 4;
	add.s64 	%rd101, %rd1, %rd100;
	ld.global.f32 	%f332, [%rd101];
	setp.lt.f32 	%p102, %f332, 0f00000000;
	xor.pred  	%p135, %p101, %p102;
	ld.global.u32 	%r38, [%rd2+24];
	setp.eq.s32 	%p103, %r38, -1;
	@%p103 bra 	$L__BB0_58;
	shr.u32 	%r97, %r38, 31;
	add.s32 	%r98, %r38, %r97;
	shr.s32 	%r99, %r98, 1;
	mul.wide.s32 	%rd102, %r99, 4;
	add.s64 	%rd103, %rd1, %rd102;
	ld.global.f32 	%f333, [%rd103];
	setp.lt.f32 	%p104, %f333, 0f00000000;
	xor.pred  	%p135, %p135, %p104;
	ld.global.u32 	%r39, [%rd2+28];
	setp.eq.s32 	%p105, %r39, -1;
	@%p105 bra 	$L__BB0_58;
	shr.u32 	%r100, %r39, 31;
	add.s32 	%r101, %r39, %r100;
	shr.s32 	%r102, %r101, 1;
	mul.wide.s32 	%rd104, %r102, 4;
	add.s64 	%rd105, %rd1, %rd104;
	ld.global.f32 	%f334, [%rd105];
	setp.lt.f32 	%p106, %f334, 0f00000000;
	xor.pred  	%p135, %p135, %p106;
$L__BB0_58:
	mov.b16 	%rs8, 0;
	@%p135 bra 	$L__BB0_82;
$L__BB0_59:
	ld.global.u32 	%r40, [%rd2+32];
	setp.eq.s32 	%p107, %r40, -1;
	@%p107 bra 	$L__BB0_65;
	shr.u32 	%r103, %r40, 31;
	add.s32 	%r104, %r40, %r103;
	shr.s32 	%r105, %r104, 1;
	mul.wide.s32 	%rd106, %r105, 4;
	add.s64 	%rd107, %rd1, %rd106;
	ld.global.f32 	%f51, [%rd107];
	setp.lt.f32 	%p136, %f51, 0f00000000;
	ld.global.u32 	%r41, [%rd2+36];
	setp.eq.s32 	%p108, %r41, -1;
	@%p108 bra 	$L__BB0_64;
	setp.lt.f32 	%p109, %f51, 0f00000000;
	shr.u32 	%r106, %r41, 31;
	add.s32 	%r107, %r41, %r106;
	shr.s32 	%r108, %r107, 1;
	mul.wide.s32 	%rd108, %r108, 4;
	add.s64 	%rd109, %rd1, %rd108;
	ld.global.f32 	%f335, [%rd109];
	setp.lt.f32 	%p110, %f335, 0f00000000;
	xor.pred  	%p136, %p109, %p110;
	ld.global.u32 	%r42, [%rd2+40];
	setp.eq.s32 	%p111, %r42, -1;
	@%p111 bra 	$L__BB0_64;
	shr.u32 	%r109, %r42, 31;
	add.s32 	%r110, %r42, %r109;
	shr.s32 	%r111, %r110, 1;
	mul.wide.s32 	%rd110, %r111, 4;
	add.s64 	%rd111, %rd1, %rd110;
	ld.global.f32 	%f336, [%rd111];
	setp.lt.f32 	%p112, %f336, 0f00000000;
	xor.pred  	%p136, %p136, %p112;
	ld.global.u32 	%r43, [%rd2+44];
	setp.eq.s32 	%p113, %r43, -1;
	@%p113 bra 	$L__BB0_64;
	shr.u32 	%r112, %r43, 31;
	add.s32 	%r113, %r43, %r112;
	shr.s32 	%r114, %r113, 1;
	mul.wide.s32 	%rd112, %r114, 4;
	add.s64 	%rd113, %rd1, %rd112;
	ld.global.f32 	%f337, [%rd113];
	setp.lt.f32 	%p114, %f337, 0f00000000;
	xor.pred  	%p136, %p136, %p114;
$L__BB0_64:
	mov.b16 	%rs8, 0;
	@%p136 bra 	$L__BB0_82;
$L__BB0_65:
	ld.global.u32 	%r44, [%rd2+48];
	setp.eq.s32 	%p115, %r44, -1;
	@%p115 bra 	$L__BB0_71;
	shr.u32 	%r115, %r44, 31;
	add.s32 	%r116, %r44, %r115;
	shr.s32 	%r117, %r116, 1;
	mul.wide.s32 	%rd114, %r117, 4;
	add.s64 	%rd115, %rd1, %rd114;
	ld.global.f32 	%f52, [%rd115];
	setp.lt.f32 	%p137, %f52, 0f00000000;
	ld.global.u32 	%r45, [%rd2+52];
	setp.eq.s32 	%p116, %r45, -1;
	@%p116 bra 	$L__BB0_70;
	setp.lt.f32 	%p117, %f52, 0f00000000;
	shr.u32 	%r118, %r45, 31;
	add.s32 	%r119, %r45, %r118;
	shr.s32 	%r120, %r119, 1;
	mul.wide.s32 	%rd116, %r120, 4;
	add.s64 	%rd117, %rd1, %rd116;
	ld.global.f32 	%f338, [%rd117];
	setp.lt.f32 	%p118, %f338, 0f00000000;
	xor.pred  	%p137, %p117, %p118;
	ld.global.u32 	%r46, [%rd2+56];
	setp.eq.s32 	%p119, %r46, -1;
	@%p119 bra 	$L__BB0_70;
	shr.u32 	%r121, %r46, 31;
	add.s32 	%r122, %r46, %r121;
	shr.s32 	%r123, %r122, 1;
	mul.wide.s32 	%rd118, %r123, 4;
	add.s64 	%rd119, %rd1, %rd118;
	ld.global.f32 	%f339, [%rd119];
	setp.lt.f32 	%p120, %f339, 0f00000000;
	xor.pred  	%p137, %p137, %p120;
	ld.global.u32 	%r47, [%rd2+60];
	setp.eq.s32 	%p121, %r47, -1;
	@%p121 bra 	$L__BB0_70;
	shr.u32 	%r124, %r47, 31;
	add.s32 	%r125, %r47, %r124;
	shr.s32 	%r126, %r125, 1;
	mul.wide.s32 	%rd120, %r126, 4;
	add.s64 	%rd121, %rd1, %rd120;
	ld.global.f32 	%f340, [%rd121];
	setp.lt.f32 	%p122, %f340, 0f00000000;
	xor.pred  	%p137, %p137, %p122;
$L__BB0_70:
	mov.b16 	%rs8, 0;
	@%p137 bra 	$L__BB0_82;
$L__BB0_71:
	ld.global.u32 	%r48, [%rd2+64];
	setp.eq.s32 	%p124, %r48, -1;
	mov.pred 	%p138, 0;
	@%p124 bra 	$L__BB0_76;
	shr.u32 	%r127, %r48, 31;
	add.s32 	%r128, %r48, %r127;
	shr.s32 	%r129, %r128, 1;
	mul.wide.s32 	%rd122, %r129, 4;
	add.s64 	%rd123, %rd1, %rd122;
	ld.global.f32 	%f53, [%rd123];
	setp.lt.f32 	%p138, %f53, 0f00000000;
	ld.global.u32 	%r49, [%rd2+68];
	setp.eq.s32 	%p125, %r49, -1;
	@%p125 bra 	$L__BB0_76;
	setp.lt.f32 	%p126, %f53, 0f00000000;
	shr.u32 	%r130, %r49, 31;
	add.s32 	%r131, %r49, %r130;
	shr.s32 	%r132, %r131, 1;
	mul.wide.s32 	%rd124, %r132, 4;
	add.s64 	%rd125, %rd1, %rd124;
	ld.global.f32 	%f341, [%rd125];
	setp.lt.f32 	%p127, %f341, 0f00000000;
	xor.pred  	%p138, %p126, %p127;
	ld.global.u32 	%r50, [%rd2+72];
	setp.eq.s32 	%p128, %r50, -1;
	@%p128 bra 	$L__BB0_76;
	shr.u32 	%r133, %r50, 31;
	add.s32 	%r134, %r50, %r133;
	shr.s32 	%r135, %r134, 1;
	mul.wide.s32 	%rd126, %r135, 4;
	add.s64 	%rd127, %rd1, %rd126;
	ld.global.f32 	%f342, [%rd127];
	setp.lt.f32 	%p129, %f342, 0f00000000;
	xor.pred  	%p138, %p138, %p129;
	ld.global.u32 	%r51, [%rd2+76];
	setp.eq.s32 	%p130, %r51, -1;
	@%p130 bra 	$L__BB0_76;
	shr.u32 	%r136, %r51, 31;
	add.s32 	%r137, %r51, %r136;
	shr.s32 	%r138, %r137, 1;
	mul.wide.s32 	%rd128, %r138, 4;
	add.s64 	%rd129, %rd1, %rd128;
	ld.global.f32 	%f343, [%rd129];
	setp.lt.f32 	%p131, %f343, 0f00000000;
	xor.pred  	%p138, %p138, %p131;
$L__BB0_76:
	not.pred 	%p132, %p138;
	selp.u16 	%rs8, 1, 0, %p132;
	bra.uni 	$L__BB0_82;
$L__BB0_77:
	shr.u32 	%r79, %r35, 31;
	add.s32 	%r80, %r35, %r79;
	shr.s32 	%r81, %r80, 1;
	mul.wide.s32 	%rd90, %r81, 4;
	add.s64 	%rd91, %rd1, %rd90;
	ld.global.f32 	%f54, [%rd91];
	setp.lt.f32 	%p139, %f54, 0f00000000;
	ld.global.u32 	%r52, [%rd2+4];
	setp.eq.s32 	%p91, %r52, -1;
	@%p91 bra 	$L__BB0_81;
	setp.lt.f32 	%p92, %f54, 0f00000000;
	shr.u32 	%r82, %r52, 31;
	add.s32 	%r83, %r52, %r82;
	shr.s32 	%r84, %r83, 1;
	mul.wide.s32 	%rd92, %r84, 4;
	add.s64 	%rd93, %rd1, %rd92;
	ld.global.f32 	%f329, [%rd93];
	setp.lt.f32 	%p93, %f329, 0f00000000;
	xor.pred  	%p139, %p92, %p93;
	ld.global.u32 	%r53, [%rd2+8];
	setp.eq.s32 	%p94, %r53, -1;
	@%p94 bra 	$L__BB0_81;
	shr.u32 	%r85, %r53, 31;
	add.s32 	%r86, %r53, %r85;
	shr.s32 	%r87, %r86, 1;
	mul.wide.s32 	%rd94, %r87, 4;
	add.s64 	%rd95, %rd1, %rd94;
	ld.global.f32 	%f330, [%rd95];
	setp.lt.f32 	%p95, %f330, 0f00000000;
	xor.pred  	%p139, %p139, %p95;
	ld.global.u32 	%r54, [%rd2+12];
	setp.eq.s32 	%p96, %r54, -1;
	@%p96 bra 	$L__BB0_81;
	shr.u32 	%r88, %r54, 31;
	add.s32 	%r89, %r54, %r88;
	shr.s32 	%r90, %r89, 1;
	mul.wide.s32 	%rd96, %r90, 4;
	add.s64 	%rd97, %rd1, %rd96;
	ld.global.f32 	%f331, [%rd97];
	setp.lt.f32 	%p97, %f331, 0f00000000;
	xor.pred  	%p139, %p139, %p97;
$L__BB0_81:
	mov.b16 	%rs8, 0;
	not.pred 	%p98, %p139;
	@%p98 bra 	$L__BB0_53;
$L__BB0_82:
	st.shared.u8 	[_ZZ11iterateLDPCPiS_PfS0_S0_S0_P11ldpc_info_tE17codeword_is_valid], %rs8;
	add.s32 	%r139, %r141, 1;
	st.global.u32 	[%rd7+4], %r139;
	st.global.u8 	[%rd7], %rs8;
$L__BB0_83:
	bar.sync 	0;
	ld.shared.u8 	%rs7, [_ZZ11iterateLDPCPiS_PfS0_S0_S0_P11ldpc_info_tE17codeword_is_valid];
	setp.eq.s16 	%p133, %rs7, 0;
	@%p133 bra 	$L__BB0_3;
$L__BB0_84:
	ret;

}


// ===== COMPILED SASS (sm_100) =====

	.target	sm_100

	.elftype	@"ET_EXEC"


//--------------------- .note.nv.tkinfo           --------------------------
	.section	.note.nv.tkinfo,"",@"SHT_NOTE"
	.sectionflags	@"SHF_NOTE_NV_TKINFO"
	.tkinfo
        /*0018*/ 	.word	0x00000002
        /*0030*/ 	.string	""
        /*0030*/ 	.string	"ptxas"
        /*0030*/ 	.string	"Cuda compilation tools, release 13.0, V13.0.88"
        /*0030*/ 	.string	"Build cuda_13.0.r13.0/compiler.36424714_0"
        /*0030*/ 	.string	"-arch sm_100 -m 64 "



//--------------------- .note.nv.cuinfo           --------------------------
	.section	.note.nv.cuinfo,"",@"SHT_NOTE"
	.sectionflags	@"SHF_NOTE_NV_CUINFO"
        /*0018*/ 	.short	0x0002
        /*001a*/ 	.short	0x0064
        /*001c*/ 	.short	0x0082
	.zero		2


//--------------------- .nv.info                  --------------------------
	.section	.nv.info,"",@"SHT_CUDA_INFO"
	.align	4


	//----- nvinfo : EIATTR_REGCOUNT
	.align		4
        /*0000*/ 	.byte	0x04, 0x2f
        /*0002*/ 	.short	(.L_1 - .L_0)
	.align		4
.L_0:
        /*0004*/ 	.word	index@(_Z11iterateLDPCPiS_PfS0_S0_S0_P11ldpc_info_t)
        /*0008*/ 	.word	0x00000020


	//----- nvinfo : EIATTR_FRAME_SIZE
	.align		4
.L_1:
        /*000c*/ 	.byte	0x04, 0x11
        /*000e*/ 	.short	(.L_3 - .L_2)
	.align		4
.L_2:
        /*0010*/ 	.word	index@($__internal_0_$__cuda_sm3x_div_rn_noftz_f32_slowpath)
        /*0014*/ 	.word	0x00000000


	//----- nvinfo : EIATTR_FRAME_SIZE
	.align		4
.L_3:
        /*0018*/ 	.byte	0x04, 0x11
        /*001a*/ 	.short	(.L_5 - .L_4)
	.align		4
.L_4:
        /*001c*/ 	.word	index@(_Z11iterateLDPCPiS_PfS0_S0_S0_P11ldpc_info_t)
        /*0020*/ 	.word	0x00000000


	//----- nvinfo : EIATTR_MIN_STACK_SIZE
	.align		4
.L_5:
        /*0024*/ 	.byte	0x04, 0x12
        /*0026*/ 	.short	(.L_7 - .L_6)
	.align		4
.L_6:
        /*0028*/ 	.word	index@(_Z11iterateLDPCPiS_PfS0_S0_S0_P11ldpc_info_t)
        /*002c*/ 	.word	0x00000000
.L_7:


//--------------------- .nv.compat                --------------------------
	.section	.nv.compat,"",@"SHT_CUDA_COMPAT_INFO"
	.align	4
        /*0000*/ 	.byte	0x02, 0x09, 0x00, 0x00, 0x02, 0x02, 0x01, 0x00, 0x02, 0x05, 0x05, 0x00, 0x03, 0x07, 0x01, 0x01
        /*0010*/ 	.byte	0x02, 0x03, 0x00, 0x00, 0x02, 0x06, 0x01, 0x00, 0x04, 0x0b, 0x08, 0x00, 0x01, 0x00, 0x00, 0x00
        /*0020*/ 	.byte	0x00, 0x00, 0x00, 0x00


//--------------------- .nv.info._Z11iterateLDPCPiS_PfS0_S0_S0_P11ldpc_info_t --------------------------
	.section	.nv.info._Z11iterateLDPCPiS_PfS0_S0_S0_P11ldpc_info_t,"",@"SHT_CUDA_INFO"
	.sectionflags	@""
	.align	4


	//----- nvinfo : EIATTR_CUDA_API_VERSION
	.align		4
        /*0000*/ 	.byte	0x04, 0x37
        /*0002*/ 	.short	(.L_9 - .L_8)
.L_8:
        /*0004*/ 	.word	0x00000082


	//----- nvinfo : EIATTR_KPARAM_INFO
	.align		4
.L_9:
        /*0008*/ 	.byte	0x04, 0x17
        /*000a*/ 	.short	(.L_11 - .L_10)
.L_10:
        /*000c*/ 	.word	0x00000000
        /*0010*/ 	.short	0x0006
        /*0012*/ 	.short	0x0030
        /*0014*/ 	.byte	0x00, 0xf5, 0x21, 0x00


	//----- nvinfo : EIATTR_KPARAM_INFO
	.align		4
.L_11:
        /*0018*/ 	.byte	0x04, 0x17
        /*001a*/ 	.short	(.L_13 - .L_12)
.L_12:
        /*001c*/ 	.word	0x00000000
        /*0020*/ 	.short	0x0005
        /*0022*/ 	.short	0x0028
        /*0024*/ 	.byte	0x00, 0xf5, 0x21, 0x00


	//----- nvinfo : EIATTR_KPARAM_INFO
	.align		4
.L_13:
        /*0028*/ 	.byte	0x04, 0x17
        /*002a*/ 	.short	(.L_15 - .L_14)
.L_14:
        /*002c*/ 	.word	0x00000000
        /*0030*/ 	.short	0x0004
        /*0032*/ 	.short	0x0020
        /*0034*/ 	.byte	0x00, 0xf5, 0x21, 0x00


	//----- nvinfo : EIATTR_KPARAM_INFO
	.align		4
.L_15:
        /*0038*/ 	.byte	0x04, 0x17
        /*003a*/ 	.short	(.L_17 - .L_16)
.L_16:
        /*003c*/ 	.word	0x00000000
        /*0040*/ 	.short	0x0003
        /*0042*/ 	.short	0x0018
        /*0044*/ 	.byte	0x00, 0xf5, 0x21, 0x00


	//----- nvinfo : EIATTR_KPARAM_INFO
	.align		4
.L_17:
        /*0048*/ 	.byte	0x04, 0x17
        /*004a*/ 	.short	(.L_19 - .L_18)
.L_18:
        /*004c*/ 	.word	0x00000000
        /*0050*/ 	.short	0x0002
        /*0052*/ 	.short	0x0010
        /*0054*/ 	.byte	0x00, 0xf5, 0x21, 0x00


	//----- nvinfo : EIATTR_KPARAM_INFO
	.align		4
.L_19:
        /*0058*/ 	.byte	0x04, 0x17
        /*005a*/ 	.short	(.L_21 - .L_20)
.L_20:
        /*005c*/ 	.word	0x00000000
        /*0060*/ 	.short	0x0001
        /*0062*/ 	.short	0x0008
        /*0064*/ 	.byte	0x00, 0xf5, 0x21, 0x00


	//----- nvinfo : EIATTR_KPARAM_INFO
	.align		4
.L_21:
        /*0068*/ 	.byte	0x04, 0x17
        /*006a*/ 	.short	(.L_23 - .L_22)
.L_22:
        /*006c*/ 	.word	0x00000000
        /*0070*/ 	.short	0x0000
        /*0072*/ 	.short	0x0000
        /*0074*/ 	.byte	0x00, 0xf5, 0x21, 0x00


	//----- nvinfo : EIATTR_SPARSE_MMA_MASK
	.align		4
.L_23:
        /*0078*/ 	.byte	0x03, 0x50
        /*007a*/ 	.short	0x0000


	//----- nvinfo : EIATTR_MAXREG_COUNT
	.align		4
        /*007c*/ 	.byte	0x03, 0x1b
        /*007e*/ 	.short	0x00ff


	//----- nvinfo : EIATTR_NUM_BARRIERS
	.align		4
        /*0080*/ 	.byte	0x02, 0x4c
        /*0082*/ 	.byte	0x01
	.zero		1


	//----- nvinfo : EIATTR_MERCURY_ISA_VERSION
	.align		4
        /*0084*/ 	.byte	0x03, 0x5f
        /*0086*/ 	.short	0x0101


	//----- nvinfo : EIATTR_VRC_CTA_INIT_COUNT
	.align		4
        /*0088*/ 	.byte	0x02, 0x4a
	.zero		1
	.zero		1


	//----- nvinfo : EIATTR_EXIT_INSTR_OFFSETS
	.align		4
        /*008c*/ 	.byte	0x04, 0x1c
        /*008e*/ 	.short	(.L_25 - .L_24)


	//   ....[0]....
.L_24:
        /*0090*/ 	.word	0x00000060


	//   ....[1]....
        /*0094*/ 	.word	0x000000b0


	//   ....[2]....
        /*0098*/ 	.word	0x00003200


	//   ....[3]....
        /*009c*/ 	.word	0x00003250


	//----- nvinfo : EIATTR_CRS_STACK_SIZE
	.align		4
.L_25:
        /*00a0*/ 	.byte	0x04, 0x1e
        /*00a2*/ 	.short	(.L_27 - .L_26)
.L_26:
        /*00a4*/ 	.word	0x00000000


	//----- nvinfo : EIATTR_CBANK_PARAM_SIZE
	.align		4
.L_27:
        /*00a8*/ 	.byte	0x03, 0x19
        /*00aa*/ 	.short	0x0038


	//----- nvinfo : EIATTR_PARAM_CBANK
	.align		4
        /*00ac*/ 	.byte	0x04, 0x0a
        /*00ae*/ 	.short	(.L_29 - .L_28)
	.align		4
.L_28:
        /*00b0*/ 	.word	index@(.nv.constant0._Z11iterateLDPCPiS_PfS0_S0_S0_P11ldpc_info_t)
        /*00b4*/ 	.short	0x0380
        /*00b6*/ 	.short	0x0038


	//----- nvinfo : EIATTR_SW_WAR
	.align		4
.L_29:
        /*00b8*/ 	.byte	0x04, 0x36
        /*00ba*/ 	.short	(.L_31 - .L_30)
.L_30:
        /*00bc*/ 	.word	0x00000008
.L_31:


//--------------------- .nv.callgraph             --------------------------
	.section	.nv.callgraph,"",@"SHT_CUDA_CALLGRAPH"
	.align	4
	.sectionentsize	8
	.align		4
        /*0000*/ 	.word	0x00000000
	.align		4
        /*0004*/ 	.word	0xffffffff
	.align		4
        /*0008*/ 	.word	0x00000000
	.align		4
        /*000c*/ 	.word	0xfffffffe
	.align		4
        /*0010*/ 	.word	0x00000000
	.align		4
        /*0014*/ 	.word	0xfffffffd
	.align		4
        /*0018*/ 	.word	0x00000000
	.align		4
        /*001c*/ 	.word	0xfffffffc


//--------------------- .text._Z11iterateLDPCPiS_PfS0_S0_S0_P11ldpc_info_t --------------------------
	.section	.text._Z11iterateLDPCPiS_PfS0_S0_S0_P11ldpc_info_t,"ax",@progbits
	.align	128
        .global         _Z11iterateLDPCPiS_PfS0_S0_S0_P11ldpc_info_t
        .type           _Z11iterateLDPCPiS_PfS0_S0_S0_P11ldpc_info_t,@function
        .size           _Z11iterateLDPCPiS_PfS0_S0_S0_P11ldpc_info_t,(.L_x_59 - _Z11iterateLDPCPiS_PfS0_S0_S0_P11ldpc_info_t)
        .other          _Z11iterateLDPCPiS_PfS0_S0_S0_P11ldpc_info_t,@"STO_CUDA_ENTRY STV_DEFAULT"
_Z11iterateLDPCPiS_PfS0_S0_S0_P11ldpc_info_t:
.text._Z11iterateLDPCPiS_PfS0_S0_S0_P11ldpc_info_t:
[----:B------:R-:W-:Y:S01]  /*0000*/  LDC R1, c[0x0][0x37c] ;  /* 0x0000df00ff017b82 */ /* 0x000fe20000000800 */
[----:B------:R-:W0:Y:S07]  /*0010*/  S2R R14, SR_TID.X ;  /* 0x00000000000e7919 */ /* 0x000e2e0000002100 */
[----:B------:R-:W0:Y:S08]  /*0020*/  S2UR UR4, SR_CTAID.X ;  /* 0x00000000000479c3 */ /* 0x000e300000002500 */
[----:B------:R-:W0:Y:S02]  /*0030*/  LDC R15, c[0x0][0x360] ;  /* 0x0000d800ff0f7b82 */ /* 0x000e240000000800 */
[----:B0-----:R-:W-:-:S05]  /*0040*/  IMAD R15, R15, UR4, R14 ;  /* 0x000000040f0f7c24 */ /* 0x001fca000f8e020e */
[----:B------:R-:W-:-:S13]  /*0050*/  ISETP.GT.AND P0, PT, R15, 0x9, PT ;  /* 0x000000090f00780c */ /* 0x000fda0003f04270 */
[----:B------:R-:W-:Y:S05]  /*0060*/  @P0 EXIT ;  /* 0x000000000000094d */ /* 0x000fea0003800000 */
[----:B------:R-:W0:Y:S01]  /*0070*/  LDC.64 R2, c[0x0][0x3b0] ;  /* 0x0000ec00ff027b82 */ /* 0x000e220000000a00 */
[----:B------:R-:W0:Y:S02]  /*0080*/  LDCU.64 UR6, c[0x0][0x358] ;  /* 0x00006b00ff0677ac */ /* 0x000e240008000a00 */
[----:B0-----:R-:W2:Y:S02]  /*0090*/  LDG.E R2, desc[UR6][R2.64+0x8] ;  /* 0x0000080602027981 */ /* 0x001ea4000c1e1900 */
[----:B--2---:R-:W-:-:S13]  /*00a0*/  ISETP.GE.AND P0, PT, R2, 0x1, PT ;  /* 0x000000010200780c */ /* 0x004fda0003f06270 */
[----:B------:R-:W-:Y:S05]  /*00b0*/  @!P0 EXIT ;  /* 0x000000000000894d */ /* 0x000fea0003800000 */
[----:B------:R-:W0:Y:S01]  /*00c0*/  LDC.64 R8, c[0x0][0x380] ;  /* 0x0000e000ff087b82 */ /* 0x000e220000000a00 */
[C---:B------:R-:W-:Y:S02]  /*00d0*/  SHF.L.U32 R17, R15.reuse, 0x2, RZ ;  /* 0x000000020f117819 */ /* 0x040fe400000006ff */
[----:B------:R-:W-:-:S05]  /*00e0*/  SHF.L.U32 R16, R15, 0x1, RZ ;  /* 0x000000010f107819 */ /* 0x000fca00000006ff */
[----:B------:R-:W1:Y:S08]  /*00f0*/  LDC.64 R10, c[0x0][0x398] ;  /* 0x0000e600ff0a7b82 */ /* 0x000e700000000a00 */
[----:B------:R-:W2:Y:S08]  /*0100*/  LDC.64 R12, c[0x0][0x388] ;  /* 0x0000e200ff0c7b82 */ /* 0x000eb00000000a00 */
[----:B------:R-:W3:Y:S01]  /*0110*/  LDC.64 R2, c[0x0][0x398] ;  /* 0x0000e600ff027b82 */ /* 0x000ee20000000a00 */
[----:B0-----:R-:W-:-:S07]  /*0120*/  IMAD.WIDE R8, R17, 0x4, R8 ;  /* 0x0000000411087825 */ /* 0x001fce00078e0208 */
[----:B------:R-:W0:Y:S01]  /*0130*/  LDC.64 R4, c[0x0][0x390] ;  /* 0x0000e400ff047b82 */ /* 0x000e220000000a00 */
[----:B-1----:R-:W-:-:S04]  /*0140*/  IMAD.WIDE R10, R17, 0x4, R10 ;  /* 0x00000004110a7825 */ /* 0x002fc800078e020a */
[----:B------:R-:W-:-:S03]  /*0150*/  HFMA2 R17, -RZ, RZ, 0, 0 ;  /* 0x00000000ff117431 */ /* 0x000fc600000001ff */
[----:B------:R-:W1:Y:S01]  /*0160*/  LDC.64 R6, c[0x0][0x3a8] ;  /* 0x0000ea00ff067b82 */ /* 0x000e620000000a00 */
[----:B--2---:R-:W-:-:S07]  /*0170*/  IMAD.WIDE R12, R16, 0x4, R12 ;  /* 0x00000004100c7825 */ /* 0x004fce00078e020c */
.L_x_46:
[----:B------:R-:W2:Y:S01]  /*0180*/  LDC.64 R18, c[0x0][0x3a0] ;  /* 0x0000e800ff127b82 */ /* 0x000ea20000000a00 */
[----:B------:R-:W4:Y:S01]  /*0190*/  LDG.E R21, desc[UR6][R12.64] ;  /* 0x000000060c157981 */ /* 0x000f22000c1e1900 */
[----:B--2---:R-:W-:-:S05]  /*01a0*/  IMAD.WIDE R18, R15, 0x4, R18 ;  /* 0x000000040f127825 */ /* 0x004fca00078e0212 */
[----:B------:R2:W5:Y:S01]  /*01b0*/  LDG.E R0, desc[UR6][R18.64] ;  /* 0x0000000612007981 */ /* 0x000562000c1e1900 */
[----:B------:R-:W-:Y:S01]  /*01c0*/  BSSY.RECONVERGENT B0, `(.L_x_0) ;  /* 0x000000b000007945 */ /* 0x000fe20003800200 */
[----:B----4-:R-:W-:-:S13]  /*01d0*/  ISETP.NE.AND P0, PT, R21, -0x1, PT ;  /* 0xffffffff1500780c */ /* 0x010fda0003f05270 */
[----:B--2---:R-:W-:Y:S05]  /*01e0*/  @!P0 BRA `(.L_x_1) ;  /* 0x0000000000208947 */ /* 0x004fea0003800000 */
[----:B------:R-:W2:Y:S01]  /*01f0*/  LDG.E R19, desc[UR6][R12.64+0x4] ;  /* 0x000004060c137981 */ /* 0x000ea2000c1e1900 */
[----:B---3--:R-:W-:-:S06]  /*0200*/  IMAD.WIDE R22, R21, 0x4, R2 ;  /* 0x0000000415167825 */ /* 0x008fcc00078e0202 */
[----:B------:R-:W3:Y:S01]  /*0210*/  LDG.E R23, desc[UR6][R22.64] ;  /* 0x0000000616177981 */ /* 0x000ee2000c1e1900 */
[----:B--2---:R-:W-:-:S13]  /*0220*/  ISETP.NE.AND P1, PT, R19, -0x1, PT ;  /* 0xffffffff1300780c */ /* 0x004fda0003f25270 */
[----:B------:R-:W-:-:S06]  /*0230*/  @P1 IMAD.WIDE R18, R19, 0x4, R2 ;  /* 0x0000000413121825 */ /* 0x000fcc00078e0202 */
[----:B------:R-:W2:Y:S01]  /*0240*/  @P1 LDG.E R19, desc[UR6][R18.64] ;  /* 0x0000000612131981 */ /* 0x000ea2000c1e1900 */
[----:B---3-5:R-:W-:-:S04]  /*0250*/  FADD R0, R0, R23 ;  /* 0x0000001700007221 */ /* 0x028fc80000000000 */
[----:B--2---:R-:W-:-:S07]  /*0260*/  @P1 FADD R0, R0, R19 ;  /* 0x0000001300001221 */ /* 0x004fce0000000000 */
.L_x_1:
[----:B------:R-:W-:Y:S05]  /*0270*/  BSYNC.RECONVERGENT B0 ;  /* 0x0000000000007941 */ /* 0x000fea0003800200 */
.L_x_0:
[----:B------:R-:W-:Y:S04]  /*0280*/  BSSY.RECONVERGENT B0, `(.L_x_2) ;  /* 0x0000010000007945 */ /* 0x000fe80003800200 */
[----:B------:R-:W-:Y:S05]  /*0290*/  @!P0 BRA `(.L_x_3) ;  /* 0x0000000000388947 */ /* 0x000fea0003800000 */
[----:B------:R-:W2:Y:S02]  /*02a0*/  LDC.64 R18, c[0x0][0x398] ;  /* 0x0000e600ff127b82 */ /* 0x000ea40000000a00 */
[----:B--2---:R-:W-:-:S06]  /*02b0*/  IMAD.WIDE R22, R21, 0x4, R18 ;  /* 0x0000000415167825 */ /* 0x004fcc00078e0212 */
[----:B------:R-:W2:Y:S01]  /*02c0*/  LDC.64 R20, c[0x0][0x390] ;  /* 0x0000e400ff147b82 */ /* 0x000ea20000000a00 */
[----:B------:R-:W4:Y:S01]  /*02d0*/  LDG.E R23, desc[UR6][R22.64] ;  /* 0x0000000616177981 */ /* 0x000f22000c1e1900 */
[----:B--2---:R-:W-:-:S04]  /*02e0*/  IMAD.WIDE R20, R16, 0x4, R20 ;  /* 0x0000000410147825 */ /* 0x004fc800078e0214 */
[----:B----45:R-:W-:-:S05]  /*02f0*/  FADD R25, -R23, R0 ;  /* 0x0000000017197221 */ /* 0x030fca0000000100 */
[----:B------:R2:W-:Y:S04]  /*0300*/  STG.E desc[UR6][R20.64], R25 ;  /* 0x0000001914007986 */ /* 0x0005e8000c101906 */
[----:B------:R-:W4:Y:S02]  /*0310*/  LDG.E R27, desc[UR6][R12.64+0x4] ;  /* 0x000004060c1b7981 */ /* 0x000f24000c1e1900 */
[----:B----4-:R-:W-:-:S13]  /*0320*/  ISETP.NE.AND P0, PT, R27, -0x1, PT ;  /* 0xffffffff1b00780c */ /* 0x010fda0003f05270 */
[----:B--2---:R-:W-:Y:S05]  /*0330*/  @!P0 BRA `(.L_x_3) ;  /* 0x0000000000108947 */ /* 0x004fea0003800000 */
[----:B------:R-:W-:-:S06]  /*0340*/  IMAD.WIDE R18, R27, 0x4, R18 ;  /* 0x000000041b127825 */ /* 0x000fcc00078e0212 */
[----:B------:R-:W2:Y:S02]  /*0350*/  LDG.E R19, desc[UR6][R18.64] ;  /* 0x0000000612137981 */ /* 0x000ea4000c1e1900 */
[----:B--2---:R-:W-:-:S05]  /*0360*/  FADD R23, -R19, R0 ;  /* 0x0000000013177221 */ /* 0x004fca0000000100 */
[----:B------:R2:W-:Y:S02]  /*0370*/  STG.E desc[UR6][R20.64+0x4], R23 ;  /* 0x0000041714007986 */ /* 0x0005e4000c101906 */
.L_x_3:
[----:B------:R-:W-:Y:S05]  /*0380*/  BSYNC.RECONVERGENT B0 ;  /* 0x0000000000007941 */ /* 0x000fea0003800200 */
.L_x_2:
[----:B------:R-:W-:Y:S01]  /*0390*/  BAR.SYNC.DEFER_BLOCKING 0x0 ;  /* 0x0000000000007b1d */ /* 0x000fe20000010000 */
[----:B------:R-:W-:-:S05]  /*03a0*/  ISETP.GT.AND P0, PT, R15, 0x4, PT ;  /* 0x000000040f00780c */ /* 0x000fca0003f04270 */
[----:B------:R-:W-:Y:S08]  /*03b0*/  BSSY.RECONVERGENT B0, `(.L_x_4) ;  /* 0x00001a2000007945 */ /* 0x000ff00003800200 */
[----:B------:R-:W-:Y:S05]  /*03c0*/  @P0 BRA `(.L_x_5) ;  /* 0x0000001800800947 */ /* 0x000fea0003800000 */
[----:B--2---:R-:W2:Y:S01]  /*03d0*/  LDG.E R21, desc[UR6][R8.64] ;  /* 0x0000000608157981 */ /* 0x004ea2000c1e1900 */
[----:B------:R-:W-:Y:S01]  /*03e0*/  BSSY.RECONVERGENT B1, `(.L_x_6) ;  /* 0x0000059000017945 */ /* 0x000fe20003800200 */
[----:B------:R-:W-:Y:S01]  /*03f0*/  HFMA2 R19, -RZ, RZ, 1.875, 0 ;  /* 0x3f800000ff137431 */ /* 0x000fe200000001ff */
[----:B------:R-:W-:Y:S02]  /*0400*/  MOV R18, 0x3f800000 ;  /* 0x3f80000000127802 */ /* 0x000fe40000000f00 */
[----:B--2---:R-:W-:-:S13]  /*0410*/  ISETP.NE.AND P0, PT, R21, -0x1, PT ;  /* 0xffffffff1500780c */ /* 0x004fda0003f05270 */
[----:B------:R-:W-:Y:S05]  /*0420*/  @!P0 BRA `(.L_x_7) ;  /* 0x0000000400508947 */ /* 0x000fea0003800000 */
[----:B0-----:R-:W-:Y:S01]  /*0430*/  IMAD.WIDE R24, R21, 0x4, R4 ;  /* 0x0000000415187825 */ /* 0x001fe200078e0204 */
[----:B------:R-:W2:Y:S04]  /*0440*/  LDG.E R23, desc[UR6][R8.64+0x4] ;  /* 0x0000040608177981 */ /* 0x000ea8000c1e1900 */
[----:B------:R-:W4:Y:S01]  /*0450*/  LDG.E R22, desc[UR6][R24.64] ;  /* 0x0000000618167981 */ /* 0x000f22000c1e1900 */
[----:B------:R-:W-:Y:S01]  /*0460*/  MOV R20, 0x3c80f082 ;  /* 0x3c80f08200147802 */ /* 0x000fe20000000f00 */
[----:B----4-:R-:W-:-:S04]  /*0470*/  FMUL R22, R22, 0.5 ;  /* 0x3f00000016167820 */ /* 0x010fc80000400000 */
[----:B-----5:R-:W-:-:S06]  /*0480*/  FMUL R0, |R22|, 2.8853900432586669922 ;  /* 0x4038aa3b16007820 */ /* 0x020fcc0000400200 */
[----:B------:R-:W0:Y:S02]  /*0490*/  MUFU.EX2 R0, R0 ;  /* 0x0000000000007308 */ /* 0x000e240000000800 */
[----:B0-----:R-:W-:-:S06]  /*04a0*/  FADD R19, R0, 1 ;  /* 0x3f80000000137421 */ /* 0x001fcc0000000000 */
[----:B------:R-:W0:Y:S01]  /*04b0*/  MUFU.RCP R19, R19 ;  /* 0x0000001300137308 */ /* 0x000e220000001000 */
[C---:B------:R-:W-:Y:S01]  /*04c0*/  FMUL R27, R22.reuse, R22 ;  /* 0x00000016161b7220 */ /* 0x040fe20000400000 */
[----:B------:R-:W-:-:S03]  /*04d0*/  FSETP.GE.AND P1, PT, |R22|, 9.010913848876953125, PT ;  /* 0x41102cb41600780b */ /* 0x000fc60003f26200 */
[----:B------:R-:W-:Y:S01]  /*04e0*/  FFMA R26, R27, R20, -0.052303962409496307373 ;  /* 0xbd563cae1b1a7423 */ /* 0x000fe20000000014 */
[----:B------:R-:W-:Y:S01]  /*04f0*/  FSETP.GE.AND P2, PT, |R22|, 0.60000002384185791016, PT ;  /* 0x3f19999a1600780b */ /* 0x000fe20003f46200 */
[----:B0-----:R-:W-:Y:S02]  /*0500*/  FFMA R24, R19, -2, R18 ;  /* 0xc000000013187823 */ /* 0x001fe40000000012 */
[----:B------:R-:W-:-:S03]  /*0510*/  FFMA R26, R27, R26, 0.1331529766321182251 ;  /* 0x3e0859411b1a7423 */ /* 0x000fc6000000001a */
[----:B------:R-:W-:Y:S02]  /*0520*/  FSEL R25, R24, 1, !P1 ;  /* 0x3f80000018197808 */ /* 0x000fe40004800000 */
[----:B--2---:R-:W-:Y:S01]  /*0530*/  ISETP.NE.AND P1, PT, R23, -0x1, PT ;  /* 0xffffffff1700780c */ /* 0x004fe20003f25270 */
[----:B------:R-:W-:Y:S01]  /*0540*/  FFMA R0, R27, R26, -0.33332768082618713379 ;  /* 0xbeaaa9ed1b007423 */ /* 0x000fe2000000001a */
[----:B------:R-:W-:-:S03]  /*0550*/  LOP3.LUT R19, R25, 0x80000000, R22, 0xb8, !PT ;  /* 0x8000000019137812 */ /* 0x000fc600078eb816 */
[----:B------:R-:W-:-:S04]  /*0560*/  FFMA R27, R27, R0, RZ ;  /* 0x000000001b1b7223 */ /* 0x000fc800000000ff */
[----:B------:R-:W-:-:S04]  /*0570*/  @!P2 FFMA R19, R22, R27, R22 ;  /* 0x0000001b1613a223 */ /* 0x000fc80000000016 */
[----:B------:R-:W-:Y:S05]  /*0580*/  @!P1 BRA `(.L_x_7) ;  /* 0x0000000000f89947 */ /* 0x000fea0003800000 */
[----:B------:R-:W-:Y:S01]  /*0590*/  IMAD.WIDE R22, R23, 0x4, R4 ;  /* 0x0000000417167825 */ /* 0x000fe200078e0204 */
[----:B------:R-:W2:Y:S05]  /*05a0*/  LDG.E R25, desc[UR6][R8.64+0x8] ;  /* 0x0000080608197981 */ /* 0x000eaa000c1e1900 */
[----:B------:R-:W4:Y:S02]  /*05b0*/  LDG.E R22, desc[UR6][R22.64] ;  /* 0x0000000616167981 */ /* 0x000f24000c1e1900 */
[----:B----4-:R-:W-:-:S04]  /*05c0*/  FMUL R24, R22, 0.5 ;  /* 0x3f00000016187820 */ /* 0x010fc80000400000 */
[----:B------:R-:W-:-:S06]  /*05d0*/  FMUL R26, |R24|, 2.8853900432586669922 ;  /* 0x4038aa3b181a7820 */ /* 0x000fcc0000400200 */
[----:B------:R-:W0:Y:S02]  /*05e0*/  MUFU.EX2 R26, R26 ;  /* 0x0000001a001a7308 */ /* 0x000e240000000800 */
[----:B0-----:R-:W-:-:S06]  /*05f0*/  FADD R27, R26, 1 ;  /* 0x3f8000001a1b7421 */ /* 0x001fcc0000000000 */
[----:B------:R-:W0:Y:S01]  /*0600*/  MUFU.RCP R27, R27 ;  /* 0x0000001b001b7308 */ /* 0x000e220000001000 */
[C---:B------:R-:W-:Y:S01]  /*0610*/  FMUL R29, R24.reuse, R24 ;  /* 0x00000018181d7220 */ /* 0x040fe20000400000 */
[----:B------:R-:W-:-:S03]  /*0620*/  FSETP.GE.AND P1, PT, |R24|, 9.010913848876953125, PT ;  /* 0x41102cb41800780b */ /* 0x000fc60003f26200 */
[----:B------:R-:W-:Y:S01]  /*0630*/  FFMA R0, R29, R20, -0.052303962409496307373 ;  /* 0xbd563cae1d007423 */ /* 0x000fe20000000014 */
[----:B------:R-:W-:-:S03]  /*0640*/  FSETP.GE.AND P2, PT, |R24|, 0.60000002384185791016, PT ;  /* 0x3f19999a1800780b */ /* 0x000fc60003f46200 */
[----:B------:R-:W-:Y:S01]  /*0650*/  FFMA R0, R29, R0, 0.1331529766321182251 ;  /* 0x3e0859411d007423 */ /* 0x000fe20000000000 */
[----:B0-----:R-:W-:-:S03]  /*0660*/  FFMA R22, R27, -2, R18 ;  /* 0xc00000001b167823 */ /* 0x001fc60000000012 */
[----:B------:R-:W-:Y:S02]  /*0670*/  FFMA R0, R29, R0, -0.33332768082618713379 ;  /* 0xbeaaa9ed1d007423 */ /* 0x000fe40000000000 */
[----:B------:R-:W-:Y:S02]  /*0680*/  FSEL R23, R22, 1, !P1 ;  /* 0x3f80000016177808 */ /* 0x000fe40004800000 */
[----:B--2---:R-:W-:Y:S01]  /*0690*/  ISETP.NE.AND P1, PT, R25, -0x1, PT ;  /* 0xffffffff1900780c */ /* 0x004fe20003f25270 */
[----:B------:R-:W-:Y:S01]  /*06a0*/  FFMA R29, R29, R0, RZ ;  /* 0x000000001d1d7223 */ /* 0x000fe200000000ff */
[----:B------:R-:W-:-:S03]  /*06b0*/  LOP3.LUT R0, R23, 0x80000000, R24, 0xb8, !PT ;  /* 0x8000000017007812 */ /* 0x000fc600078eb818 */
[----:B------:R-:W-:-:S04]  /*06c0*/  @!P2 FFMA R0, R24, R29, R24 ;  /* 0x0000001d1800a223 */ /* 0x000fc80000000018 */
[----:B------:R-:W-:-:S04]  /*06d0*/  FMUL R19, R19, R0 ;  /* 0x0000000013137220 */ /* 0x000fc80000400000 */
[----:B------:R-:W-:Y:S05]  /*06e0*/  @!P1 BRA `(.L_x_7) ;  /* 0x0000000000a09947 */ /* 0x000fea0003800000 */
[----:B------:R-:W2:Y:S01]  /*06f0*/  LDG.E R27, desc[UR6][R8.64+0xc] ;  /* 0x00000c06081b7981 */ /* 0x000ea2000c1e1900 */
[----:B------:R-:W-:-:S06]  /*0700*/  IMAD.WIDE R22, R25, 0x4, R4 ;  /* 0x0000000419167825 */ /* 0x000fcc00078e0204 */
[----:B------:R-:W4:Y:S01]  /*0710*/  LDG.E R22, desc[UR6][R22.64] ;  /* 0x0000000616167981 */ /* 0x000f22000c1e1900 */
[----:B--2---:R-:W-:-:S13]  /*0720*/  ISETP.NE.AND P1, PT, R27, -0x1, PT ;  /* 0xffffffff1b00780c */ /* 0x004fda0003f25270 */
[----:B------:R-:W-:-:S06]  /*0730*/  @P1 IMAD.WIDE R24, R27, 0x4, R4 ;  /* 0x000000041b181825 */ /* 0x000fcc00078e0204 */
[----:B------:R-:W2:Y:S01]  /*0740*/  @P1 LDG.E R24, desc[UR6][R24.64] ;  /* 0x0000000618181981 */ /* 0x000ea2000c1e1900 */
[----:B----4-:R-:W-:-:S04]  /*0750*/  FMUL R26, R22, 0.5 ;  /* 0x3f000000161a7820 */ /* 0x010fc80000400000 */
[C---:B------:R-:W-:Y:S01]  /*0760*/  FMUL R0, |R26|.reuse, 2.8853900432586669922 ;  /* 0x4038aa3b1a007820 */ /* 0x040fe20000400200 */
[C---:B------:R-:W-:Y:S01]  /*0770*/  FMUL R23, R26.reuse, R26 ;  /* 0x0000001a1a177220 */ /* 0x040fe20000400000 */
[C---:B------:R-:W-:Y:S02]  /*0780*/  FSETP.GE.AND P3, PT, |R26|.reuse, 0.60000002384185791016, PT ;  /* 0x3f19999a1a00780b */ /* 0x040fe40003f66200 */
[----:B------:R-:W-:Y:S01]  /*0790*/  FSETP.GE.AND P2, PT, |R26|, 9.010913848876953125, PT ;  /* 0x41102cb41a00780b */ /* 0x000fe20003f46200 */
[C---:B------:R-:W-:Y:S01]  /*07a0*/  FFMA R22, R23.reuse, R20, -0.052303962409496307373 ;  /* 0xbd563cae17167423 */ /* 0x040fe20000000014 */
[----:B------:R-:W0:Y:S03]  /*07b0*/  MUFU.EX2 R0, R0 ;  /* 0x0000000000007308 */ /* 0x000e260000000800 */
[----:B------:R-:W-:Y:S01]  /*07c0*/  FFMA R22, R23, R22, 0.1331529766321182251 ;  /* 0x3e08594117167423 */ /* 0x000fe20000000016 */
[----:B0-----:R-:W-:-:S03]  /*07d0*/  FADD R28, R0, 1 ;  /* 0x3f800000001c7421 */ /* 0x001fc60000000000 */
[C---:B------:R-:W-:Y:S01]  /*07e0*/  FFMA R0, R23.reuse, R22, -0.33332768082618713379 ;  /* 0xbeaaa9ed17007423 */ /* 0x040fe20000000016 */
[----:B------:R-:W0:Y:S03]  /*07f0*/  MUFU.RCP R29, R28 ;  /* 0x0000001c001d7308 */ /* 0x000e260000001000 */
[----:B------:R-:W-:Y:S01]  /*0800*/  FFMA R23, R23, R0, RZ ;  /* 0x0000000017177223 */ /* 0x000fe200000000ff */
[----:B0-----:R-:W-:-:S05]  /*0810*/  FFMA R29, R29, -2, R18 ;  /* 0xc00000001d1d7823 */ /* 0x001fca0000000012 */
[----:B------:R-:W-:-:S04]  /*0820*/  FSEL R29, R29, 1, !P2 ;  /* 0x3f8000001d1d7808 */ /* 0x000fc80005000000 */
[--C-:B------:R-:W-:Y:S01]  /*0830*/  LOP3.LUT R22, R29, 0x80000000, R26.reuse, 0xb8, !PT ;  /* 0x800000001d167812 */ /* 0x100fe200078eb81a */
[----:B------:R-:W-:-:S04]  /*0840*/  @!P3 FFMA R22, R26, R23, R26 ;  /* 0x000000171a16b223 */ /* 0x000fc8000000001a */
[----:B------:R-:W-:Y:S01]  /*0850*/  FMUL R19, R19, R22 ;  /* 0x0000001613137220 */ /* 0x000fe20000400000 */
[----:B--2---:R-:W-:-:S04]  /*0860*/  @P1 FMUL R27, R24, 0.5 ;  /* 0x3f000000181b1820 */ /* 0x004fc80000400000 */
[C---:B------:R-:W-:Y:S01]  /*0870*/  @P1 FMUL R24, |R27|.reuse, 2.8853900432586669922 ;  /* 0x4038aa3b1b181820 */ /* 0x040fe20000400200 */
[C---:B------:R-:W-:Y:S01]  /*0880*/  @P1 FMUL R23, R27.reuse, R27 ;  /* 0x0000001b1b171220 */ /* 0x040fe20000400000 */
[C---:B------:R-:W-:Y:S02]  /*0890*/  @P1 FSETP.GE.AND P2, PT, |R27|.reuse, 9.010913848876953125, PT ;  /* 0x41102cb41b00180b */ /* 0x040fe40003f46200 */
[----:B------:R-:W-:Y:S01]  /*08a0*/  FSETP.GE.OR P3, PT, |R27|, 0.60000002384185791016, !P1 ;  /* 0x3f19999a1b00780b */ /* 0x000fe20004f66600 */
[C---:B------:R-:W-:Y:S01]  /*08b0*/  @P1 FFMA R20, R23.reuse, R20, -0.052303962409496307373 ;  /* 0xbd563cae17141423 */ /* 0x040fe20000000014 */
[----:B------:R-:W0:Y:S02]  /*08c0*/  @P1 MUFU.EX2 R24, R24 ;  /* 0x0000001800181308 */ /* 0x000e240000000800 */
[----:B0-----:R-:W-:Y:S01]  /*08d0*/  @P1 FADD R25, R24, 1 ;  /* 0x3f80000018191421 */ /* 0x001fe20000000000 */
[----:B------:R-:W-:-:S05]  /*08e0*/  @P1 FFMA R24, R23, R20, 0.1331529766321182251 ;  /* 0x3e08594117181423 */ /* 0x000fca0000000014 */
[----:B------:R-:W0:Y:S02]  /*08f0*/  @P1 MUFU.RCP R25, R25 ;  /* 0x0000001900191308 */ /* 0x000e240000001000 */
[----:B0-----:R-:W-:-:S05]  /*0900*/  @P1 FFMA R0, R25, -2, R18 ;  /* 0xc000000019001823 */ /* 0x001fca0000000012 */
[----:B------:R-:W-:Y:S01]  /*0910*/  @P1 FSEL R20, R0, 1, !P2 ;  /* 0x3f80000000141808 */ /* 0x000fe20005000000 */
[----:B------:R-:W-:-:S03]  /*0920*/  @P1 FFMA R0, R23, R24, -0.33332768082618713379 ;  /* 0xbeaaa9ed17001423 */ /* 0x000fc60000000018 */
[----:B------:R-:W-:Y:S01]  /*0930*/  @P1 LOP3.LUT R20, R20, 0x80000000, R27, 0xb8, !PT ;  /* 0x8000000014141812 */ /* 0x000fe200078eb81b */
[----:B------:R-:W-:-:S04]  /*0940*/  @P1 FFMA R0, R23, R0, RZ ;  /* 0x0000000017001223 */ /* 0x000fc800000000ff */
[----:B------:R-:W-:-:S04]  /*0950*/  @!P3 FFMA R20, R27, R0, R27 ;  /* 0x000000001b14b223 */ /* 0x000fc8000000001b */
[----:B------:R-:W-:-:S07]  /*0960*/  @P1 FMUL R19, R19, R20 ;  /* 0x0000001413131220 */ /* 0x000fce0000400000 */
.L_x_7:
[----:B------:R-:W-:Y:S05]  /*0970*/  BSYNC.RECONVERGENT B1 ;  /* 0x0000000000017941 */ /* 0x000fea0003800200 */
.L_x_6:
[----:B------:R-:W-:Y:S05]  /*0980*/  @!P0 BRA `(.L_x_5) ;  /* 0x0000001400108947 */ /* 0x000fea0003800000 */
[----:B0-----:R-:W-:-:S05]  /*0990*/  IMAD.WIDE R22, R21, 0x4, R4 ;  /* 0x0000000415167825 */ /* 0x001fca00078e0204 */
[----:B------:R-:W2:Y:S01]  /*09a0*/  LDG.E R20, desc[UR6][R22.64] ;  /* 0x0000000616147981 */ /* 0x000ea2000c1e1900 */
[----:B------:R-:W-:Y:S01]  /*09b0*/  MOV R24, 0x3c80f082 ;  /* 0x3c80f08200187802 */ /* 0x000fe20000000f00 */
[----:B------:R-:W-:Y:S01]  /*09c0*/  BSSY.RECONVERGENT B1, `(.L_x_8) ;  /* 0x000001d000017945 */ /* 0x000fe20003800200 */
[----:B--2---:R-:W-:-:S04]  /*09d0*/  FMUL R20, R20, 0.5 ;  /* 0x3f00000014147820 */ /* 0x004fc80000400000 */
[C---:B-----5:R-:W-:Y:S01]  /*09e0*/  FMUL R0, |R20|.reuse, 2.8853900432586669922 ;  /* 0x4038aa3b14007820 */ /* 0x060fe20000400200 */
[C---:B------:R-:W-:Y:S01]  /*09f0*/  FMUL R25, R20.reuse, R20 ;  /* 0x0000001414197220 */ /* 0x040fe20000400000 */
[C---:B------:R-:W-:Y:S02]  /*0a00*/  FSETP.GE.AND P1, PT, |R20|.reuse, 0.60000002384185791016, PT ;  /* 0x3f19999a1400780b */ /* 0x040fe40003f26200 */
[----:B------:R-:W-:Y:S01]  /*0a10*/  FSETP.GE.AND P0, PT, |R20|, 9.010913848876953125, PT ;  /* 0x41102cb41400780b */ /* 0x000fe20003f06200 */
[C---:B------:R-:W-:Y:S01]  /*0a20*/  FFMA R24, R25.reuse, R24, -0.052303962409496307373 ;  /* 0xbd563cae19187423 */ /* 0x040fe20000000018 */
[----:B------:R-:W0:Y:S03]  /*0a30*/  MUFU.EX2 R0, R0 ;  /* 0x0000000000007308 */ /* 0x000e260000000800 */
[----:B------:R-:W-:Y:S01]  /*0a40*/  FFMA R24, R25, R24, 0.1331529766321182251 ;  /* 0x3e08594119187423 */ /* 0x000fe20000000018 */
[----:B0-----:R-:W-:-:S03]  /*0a50*/  FADD R21, R0, 1 ;  /* 0x3f80000000157421 */ /* 0x001fc60000000000 */
[----:B------:R-:W-:-:S04]  /*0a60*/  FFMA R0, R25, R24, -0.33332768082618713379 ;  /* 0xbeaaa9ed19007423 */ /* 0x000fc80000000018 */
[----:B------:R-:W-:Y:S01]  /*0a70*/  FFMA R25, R25, R0, RZ ;  /* 0x0000000019197223 */ /* 0x000fe200000000ff */
[----:B------:R-:W0:Y:S02]  /*0a80*/  MUFU.RCP R21, R21 ;  /* 0x0000001500157308 */ /* 0x000e240000001000 */
[----:B0-----:R-:W-:-:S05]  /*0a90*/  FFMA R18, R21, -2, R18 ;  /* 0xc000000015127823 */ /* 0x001fca0000000012 */
[----:B------:R-:W-:-:S04]  /*0aa0*/  FSEL R23, R18, 1, !P0 ;  /* 0x3f80000012177808 */ /* 0x000fc80004000000 */
[--C-:B------:R-:W-:Y:S01]  /*0ab0*/  LOP3.LUT R22, R23, 0x80000000, R20.reuse, 0xb8, !PT ;  /* 0x8000000017167812 */ /* 0x100fe200078eb814 */
[----:B------:R-:W-:-:S04]  /*0ac0*/  @!P1 FFMA R22, R20, R25, R20 ;  /* 0x0000001914169223 */ /* 0x000fc80000000014 */
[----:B------:R-:W0:Y:S08]  /*0ad0*/  MUFU.RCP R0, R22 ;  /* 0x0000001600007308 */ /* 0x000e300000001000 */
[----:B------:R-:W2:Y:S01]  /*0ae0*/  FCHK P0, R19, R22 ;  /* 0x0000001613007302 */ /* 0x000ea20000000000 */
[----:B0-----:R-:W-:-:S04]  /*0af0*/  FFMA R21, -R22, R0, 1 ;  /* 0x3f80000016157423 */ /* 0x001fc80000000100 */
[----:B------:R-:W-:-:S04]  /*0b00*/  FFMA R0, R0, R21, R0 ;  /* 0x0000001500007223 */ /* 0x000fc80000000000 */
[----:B------:R-:W-:-:S04]  /*0b10*/  FFMA R18, R0, R19, RZ ;  /* 0x0000001300127223 */ /* 0x000fc800000000ff */
[----:B------:R-:W-:-:S04]  /*0b20*/  FFMA R21, -R22, R18, R19 ;  /* 0x0000001216157223 */ /* 0x000fc80000000113 */
[----:B------:R-:W-:Y:S01]  /*0b30*/  FFMA R0, R0, R21, R18 ;  /* 0x0000001500007223 */ /* 0x000fe20000000012 */
[----:B--2---:R-:W-:Y:S06]  /*0b40*/  @!P0 BRA `(.L_x_9) ;  /* 0x0000000000108947 */ /* 0x004fec0003800000 */
[----:B------:R-:W-:Y:S02]  /*0b50*/  MOV R21, R22 ;  /* 0x0000001600157202 */ /* 0x000fe40000000f00 */
[----:B------:R-:W-:Y:S02]  /*0b60*/  MOV R0, R19 ;  /* 0x0000001300007202 */ /* 0x000fe40000000f00 */
[----:B------:R-:W-:-:S07]  /*0b70*/  MOV R22, 0xb90 ;  /* 0x00000b9000167802 */ /* 0x000fce0000000f00 */
[----:B-1-3--:R-:W-:Y:S05]  /*0b80*/  CALL.REL.NOINC `($__internal_0_$__cuda_sm3x_div_rn_noftz_f32_slowpath) ;  /* 0x0000002400b87944 */ /* 0x00afea0003c00000 */
.L_x_9:
[----:B------:R-:W-:Y:S05]  /*0b90*/  BSYNC.RECONVERGENT B1 ;  /* 0x0000000000017941 */ /* 0x000fea0003800200 */
.L_x_8:
[C---:B------:R-:W-:Y:S01]  /*0ba0*/  FADD R23, -R0.reuse, 1 ;  /* 0x3f80000000177421 */ /* 0x040fe20000000100 */
[----:B------:R-:W-:Y:S01]  /*0bb0*/  FADD R0, R0, 1 ;  /* 0x3f80000000007421 */ /* 0x000fe20000000000 */
[----:B------:R-:W-:Y:S02]  /*0bc0*/  BSSY.RECONVERGENT B1, `(.L_x_10) ;  /* 0x000000d000017945 */ /* 0x000fe40003800200 */
        /* <DEDUP_REMOVED lines=9> */
[----:B------:R-:W-:-:S07]  /*0c60*/  MOV R22, 0xc80 ;  /* 0x00000c8000167802 */ /* 0x000fce0000000f00 */
[----:B-1-3--:R-:W-:Y:S05]  /*0c70*/  CALL.REL.NOINC `($__internal_0_$__cuda_sm3x_div_rn_noftz_f32_slowpath) ;  /* 0x00000024007c7944 */ /* 0x00afea0003c00000 */
[----:B------:R-:W-:-:S07]  /*0c80*/  MOV R18, R0 ;  /* 0x0000000000127202 */ /* 0x000fce0000000f00 */
.L_x_11:
[----:B------:R-:W-:Y:S05]  /*0c90*/  BSYNC.RECONVERGENT B1 ;  /* 0x0000000000017941 */ /* 0x000fea0003800200 */
.L_x_10:
[----:B------:R-:W-:Y:S02]  /*0ca0*/  IMAD.MOV.U32 R0, RZ, RZ, R18 ;  /* 0x000000ffff007224 */ /* 0x000fe400078e0012 */
[----:B------:R-:W-:-:S03]  /*0cb0*/  HFMA2 R23, -RZ, RZ, 1.5048828125, 33.21875 ;  /* 0x3e055027ff177431 */ /* 0x000fc600000001ff */
[----:B------:R-:W-:-:S04]  /*0cc0*/  FSETP.GEU.AND P0, PT, R0, 1.175494350822287508e-38, PT ;  /* 0x008000000000780b */ /* 0x000fc80003f0e000 */
[----:B------:R-:W-:-:S09]  /*0cd0*/  FSEL R20, RZ, -23, P0 ;  /* 0xc1b80000ff147808 */ /* 0x000fd20000000000 */
[----:B------:R-:W-:-:S05]  /*0ce0*/  @!P0 FMUL R0, R0, 8388608 ;  /* 0x4b00000000008820 */ /* 0x000fca0000400000 */
[C---:B------:R-:W-:Y:S02]  /*0cf0*/  IADD3 R21, PT, PT, R0.reuse, -0x3f2aaaab, RZ ;  /* 0xc0d5555500157810 */ /* 0x040fe40007ffe0ff */
[----:B------:R-:W-:Y:S02]  /*0d00*/  ISETP.GT.U32.AND P0, PT, R0, 0x7f7fffff, PT ;  /* 0x7f7fffff0000780c */ /* 0x000fe40003f04070 */
[----:B------:R-:W-:-:S04]  /*0d10*/  LOP3.LUT R21, R21, 0xff800000, RZ, 0xc0, !PT ;  /* 0xff80000015157812 */ /* 0x000fc800078ec0ff */
[-C--:B------:R-:W-:Y:S02]  /*0d20*/  IADD3 R18, PT, PT, R0, -R21.reuse, RZ ;  /* 0x8000001500127210 */ /* 0x080fe40007ffe0ff */
[----:B------:R-:W-:-:S03]  /*0d30*/  I2FP.F32.S32 R21, R21 ;  /* 0x0000001500157245 */ /* 0x000fc60000201400 */
[----:B------:R-:W-:Y:S02]  /*0d40*/  FADD R18, R18, -1 ;  /* 0xbf80000012127421 */ /* 0x000fe40000000000 */
[----:B------:R-:W-:Y:S01]  /*0d50*/  FFMA R20, R21, 1.1920928955078125e-07, R20 ;  /* 0x3400000015147823 */ /* 0x000fe20000000014 */
[----:B------:R-:W-:Y:S01]  /*0d60*/  MOV R21, 0x7f800000 ;  /* 0x7f80000000157802 */ /* 0x000fe20000000f00 */
[----:B------:R-:W-:-:S04]  /*0d70*/  FFMA R23, R18, -R23, 0.14084610342979431152 ;  /* 0x3e1039f612177423 */ /* 0x000fc80000000817 */
[----:B------:R-:W-:-:S04]  /*0d80*/  FFMA R23, R18, R23, -0.12148627638816833496 ;  /* 0xbdf8cdcc12177423 */ /* 0x000fc80000000017 */
[----:B------:R-:W-:-:S04]  /*0d90*/  FFMA R23, R18, R23, 0.13980610668659210205 ;  /* 0x3e0f295512177423 */ /* 0x000fc80000000017 */
[----:B------:R-:W-:-:S04]  /*0da0*/  FFMA R23, R18, R23, -0.16684235632419586182 ;  /* 0xbe2ad8b912177423 */ /* 0x000fc80000000017 */
[----:B------:R-:W-:-:S04]  /*0db0*/  FFMA R23, R18, R23, 0.20012299716472625732 ;  /* 0x3e4ced0b12177423 */ /* 0x000fc80000000017 */
[----:B------:R-:W-:-:S04]  /*0dc0*/  FFMA R23, R18, R23, -0.24999669194221496582 ;  /* 0xbe7fff2212177423 */ /* 0x000fc80000000017 */
[----:B------:R-:W-:-:S04]  /*0dd0*/  FFMA R23, R18, R23, 0.33333182334899902344 ;  /* 0x3eaaaa7812177423 */ /* 0x000fc80000000017 */
[----:B------:R-:W-:-:S04]  /*0de0*/  FFMA R23, R18, R23, -0.5 ;  /* 0xbf00000012177423 */ /* 0x000fc80000000017 */
[----:B------:R-:W-:-:S04]  /*0df0*/  FMUL R23, R18, R23 ;  /* 0x0000001712177220 */ /* 0x000fc80000400000 */
[----:B------:R-:W-:-:S04]  /*0e00*/  FFMA R23, R18, R23, R18 ;  /* 0x0000001712177223 */ /* 0x000fc80000000012 */
[----:B------:R-:W-:Y:S01]  /*0e10*/  FFMA R20, R20, 0.69314718246459960938, R23 ;  /* 0x3f31721814147823 */ /* 0x000fe20000000017 */
[C---:B------:R-:W-:Y:S01]  /*0e20*/  @P0 FFMA R20, R0.reuse, R21, +INF ;  /* 0x7f80000000140423 */ /* 0x040fe20000000015 */
[----:B------:R-:W-:-:S03]  /*0e30*/  FSETP.NEU.AND P0, PT, R0, RZ, PT ;  /* 0x000000ff0000720b */ /* 0x000fc60003f0d000 */
[----:B------:R-:W-:-:S04]  /*0e40*/  FMUL R21, R20, 0.5 ;  /* 0x3f00000014157820 */ /* 0x000fc80000400000 */
[----:B------:R-:W-:-:S05]  /*0e50*/  FFMA R21, R20, 0.5, R21 ;  /* 0x3f00000014157823 */ /* 0x000fca0000000015 */
[----:B------:R-:W-:-:S05]  /*0e60*/  FSEL R21, R21, -INF , P0 ;  /* 0xff80000015157808 */ /* 0x000fca0000000000 */
[----:B------:R4:W-:Y:S04]  /*0e70*/  STG.E desc[UR6][R10.64], R21 ;  /* 0x000000150a007986 */ /* 0x0009e8000c101906 */
[----:B------:R-:W2:Y:S02]  /*0e80*/  LDG.E R23, desc[UR6][R8.64+0x4] ;  /* 0x0000040608177981 */ /* 0x000ea4000c1e1900 */
[----:B--2---:R-:W-:-:S13]  /*0e90*/  ISETP.NE.AND P0, PT, R23, -0x1, PT ;  /* 0xffffffff1700780c */ /* 0x004fda0003f05270 */
[----:B----4-:R-:W-:Y:S05]  /*0ea0*/  @!P0 BRA `(.L_x_5) ;  /* 0x0000000c00c88947 */ /* 0x010fea0003800000 */
[----:B------:R-:W-:-:S05]  /*0eb0*/  IMAD.WIDE R20, R23, 0x4, R4 ;  /* 0x0000000417147825 */ /* 0x000fca00078e0204 */
[----:B------:R-:W2:Y:S01]  /*0ec0*/  LDG.E R18, desc[UR6][R20.64] ;  /* 0x0000000614127981 */ /* 0x000ea2000c1e1900 */
[----:B------:R-:W-:Y:S01]  /*0ed0*/  MOV R24, 0x3c80f082 ;  /* 0x3c80f08200187802 */ /* 0x000fe20000000f00 */
[----:B------:R-:W-:Y:S01]  /*0ee0*/  BSSY.RECONVERGENT B1, `(.L_x_12) ;  /* 0x000001d000017945 */ /* 0x000fe20003800200 */
[----:B------:R-:W-:Y:S01]  /*0ef0*/  MOV R25, 0x3f800000 ;  /* 0x3f80000000197802 */ /* 0x000fe20000000f00 */
[----:B--2---:R-:W-:-:S04]  /*0f00*/  FMUL R18, R18, 0.5 ;  /* 0x3f00000012127820 */ /* 0x004fc80000400000 */
        /* <DEDUP_REMOVED lines=26> */
.L_x_13:
[----:B------:R-:W-:Y:S05]  /*10b0*/  BSYNC.RECONVERGENT B1 ;  /* 0x0000000000017941 */ /* 0x000fea0003800200 */
.L_x_12:
        /* <DEDUP_REMOVED lines=15> */
.L_x_15:
[----:B------:R-:W-:Y:S05]  /*11b0*/  BSYNC.RECONVERGENT B1 ;  /* 0x0000000000017941 */ /* 0x000fea0003800200 */
.L_x_14:
        /* <DEDUP_REMOVED lines=65> */
.L_x_17:
[----:B------:R-:W-:Y:S05]  /*15d0*/  BSYNC.RECONVERGENT B1 ;  /* 0x0000000000017941 */ /* 0x000fea0003800200 */
.L_x_16:
        /* <DEDUP_REMOVED lines=15> */
.L_x_19:
[----:B------:R-:W-:Y:S05]  /*16d0*/  BSYNC.RECONVERGENT B1 ;  /* 0x0000000000017941 */ /* 0x000fea0003800200 */
.L_x_18:
        /* <DEDUP_REMOVED lines=65> */
.L_x_21:
[----:B------:R-:W-:Y:S05]  /*1af0*/  BSYNC.RECONVERGENT B1 ;  /* 0x0000000000017941 */ /* 0x000fea0003800200 */
.L_x_20:
        /* <DEDUP_REMOVED lines=11> */
[----:B------:R-:W-:-:S07]  /*1bb0*/  MOV R22, 0x1bd0 ;  /* 0x00001bd000167802 */ /* 0x000fce0000000f00 */
[----:B-1-3--:R-:W-:Y:S05]  /*1bc0*/  CALL.REL.NOINC `($__internal_0_$__cuda_sm3x_div_rn_noftz_f32_slowpath) ;  /* 0x0000001400a87944 */ /* 0x00afea0003c00000 */
[----:B------:R-:W-:-:S07]  /*1bd0*/  MOV R18, R0 ;  /* 0x0000000000127202 */ /* 0x000fce0000000f00 */
.L_x_23:
[----:B------:R-:W-:Y:S05]  /*1be0*/  BSYNC.RECONVERGENT B1 ;  /* 0x0000000000017941 */ /* 0x000fea0003800200 */
.L_x_22:
[----:B------:R-:W-:Y:S01]  /*1bf0*/  MOV R0, R18 ;  /* 0x0000001200007202 */ /* 0x000fe20000000f00 */
[----:B------:R-:W-:-:S03]  /*1c00*/  HFMA2 R21, -RZ, RZ, 1.5048828125, 33.21875 ;  /* 0x3e055027ff157431 */ /* 0x000fc600000001ff */
[----:B------:R-:W-:-:S04]  /*1c10*/  FSETP.GEU.AND P0, PT, R0, 1.175494350822287508e-38, PT ;  /* 0x008000000000780b */ /* 0x000fc80003f0e000 */
[----:B------:R-:W-:-:S09]  /*1c20*/  FSEL R20, RZ, -23, P0 ;  /* 0xc1b80000ff147808 */ /* 0x000fd20000000000 */
[----:B------:R-:W-:-:S04]  /*1c30*/  @!P0 FMUL R0, R0, 8388608 ;  /* 0x4b00000000008820 */ /* 0x000fc80000400000 */
[C---:B------:R-:W-:Y:S01]  /*1c40*/  VIADD R19, R0.reuse, 0xc0d55555 ;  /* 0xc0d5555500137836 */ /* 0x040fe20000000000 */
[----:B------:R-:W-:-:S04]  /*1c50*/  ISETP.GT.U32.AND P0, PT, R0, 0x7f7fffff, PT ;  /* 0x7f7fffff0000780c */ /* 0x000fc80003f04070 */
[----:B------:R-:W-:-:S04]  /*1c60*/  LOP3.LUT R19, R19, 0xff800000, RZ, 0xc0, !PT ;  /* 0xff80000013137812 */ /* 0x000fc800078ec0ff */
[-C--:B------:R-:W-:Y:S02]  /*1c70*/  IADD3 R18, PT, PT, R0, -R19.reuse, RZ ;  /* 0x8000001300127210 */ /* 0x080fe40007ffe0ff */
[----:B------:R-:W-:-:S03]  /*1c80*/  I2FP.F32.S32 R19, R19 ;  /* 0x0000001300137245 */ /* 0x000fc60000201400 */
[----:B------:R-:W-:Y:S02]  /*1c90*/  FADD R18, R18, -1 ;  /* 0xbf80000012127421 */ /* 0x000fe40000000000 */
[----:B------:R-:W-:Y:S02]  /*1ca0*/  FFMA R19, R19, 1.1920928955078125e-07, R20 ;  /* 0x3400000013137823 */ /* 0x000fe40000000014 */
        /* <DEDUP_REMOVED lines=9> */
[----:B------:R-:W-:Y:S01]  /*1d40*/  FFMA R18, R18, R21, R18 ;  /* 0x0000001512127223 */ /* 0x000fe20000000012 */
[----:B------:R-:W-:-:S03]  /*1d50*/  MOV R21, 0x7f800000 ;  /* 0x7f80000000157802 */ /* 0x000fc60000000f00 */
[----:B------:R-:W-:Y:S02]  /*1d60*/  FFMA R18, R19, 0.69314718246459960938, R18 ;  /* 0x3f31721813127823 */ /* 0x000fe40000000012 */
[C---:B------:R-:W-:Y:S01]  /*1d70*/  @P0 FFMA R18, R0.reuse, R21, +INF ;  /* 0x7f80000000120423 */ /* 0x040fe20000000015 */
[----:B------:R-:W-:-:S03]  /*1d80*/  FSETP.NEU.AND P0, PT, R0, RZ, PT ;  /* 0x000000ff0000720b */ /* 0x000fc60003f0d000 */
[----:B------:R-:W-:-:S04]  /*1d90*/  FMUL R19, R18, 0.5 ;  /* 0x3f00000012137820 */ /* 0x000fc80000400000 */
[----:B------:R-:W-:-:S05]  /*1da0*/  FFMA R19, R18, 0.5, R19 ;  /* 0x3f00000012137823 */ /* 0x000fca0000000013 */
[----:B------:R-:W-:-:S05]  /*1db0*/  FSEL R19, R19, -INF , P0 ;  /* 0xff80000013137808 */ /* 0x000fca0000000000 */
[----:B------:R4:W-:Y:S02]  /*1dc0*/  STG.E desc[UR6][R10.64+0xc], R19 ;  /* 0x00000c130a007986 */ /* 0x0009e4000c101906 */
.L_x_5:
[----:B------:R-:W-:Y:S05]  /*1dd0*/  BSYNC.RECONVERGENT B0 ;  /* 0x0000000000007941 */ /* 0x000fea0003800200 */
.L_x_4:
[----:B------:R-:W-:Y:S01]  /*1de0*/  ISETP.NE.AND P0, PT, R14, RZ, PT ;  /* 0x000000ff0e00720c */ /* 0x000fe20003f05270 */
[----:B------:R-:W-:-:S12]  /*1df0*/  BSSY.RECONVERGENT B0, `(.L_x_24) ;  /* 0x000013a000007945 */ /* 0x000fd80003800200 */
[----:B------:R-:W-:Y:S05]  /*1e00*/  @P0 BRA `(.L_x_25) ;  /* 0x0000001000e00947 */ /* 0x000fea0003800000 */
[----:B----4-:R-:W4:Y:S08]  /*1e10*/  LDC.64 R18, c[0x0][0x388] ;  /* 0x0000e200ff127b82 */ /* 0x010f300000000a00 */
[----:B--2---:R-:W2:Y:S01]  /*1e20*/  LDC.64 R20, c[0x0][0x3a0] ;  /* 0x0000e800ff147b82 */ /* 0x004ea20000000a00 */
[----:B----4-:R-:W4:Y:S04]  /*1e30*/  LDG.E R23, desc[UR6][R18.64] ;  /* 0x0000000612177981 */ /* 0x010f28000c1e1900 */
[----:B--2---:R2:W5:Y:S01]  /*1e40*/  LDG.E R27, desc[UR6][R20.64] ;  /* 0x00000006141b7981 */ /* 0x004562000c1e1900 */
        /* <DEDUP_REMOVED lines=10> */
.L_x_26:
[----:B------:R-:W2:Y:S02]  /*1ef0*/  LDC.64 R22, c[0x0][0x3a8] ;  /* 0x0000ea00ff167b82 */ /* 0x000ea40000000a00 */
[----:B--2--5:R2:W-:Y:S04]  /*1f00*/  STG.E desc[UR6][R22.64], R27 ;  /* 0x0000001b16007986 */ /* 0x0245e8000c101906 */
[----:B------:R-:W4:Y:S04]  /*1f10*/  LDG.E R25, desc[UR6][R18.64+0x8] ;  /* 0x0000080612197981 */ /* 0x000f28000c1e1900 */
[----:B------:R2:W5:Y:S01]  /*1f20*/  LDG.E R29, desc[UR6][R20.64+0x4] ;  /* 0x00000406141d7981 */ /* 0x000562000c1e1900 */
        /* <DEDUP_REMOVED lines=10> */
.L_x_27:
[----:B-----5:R2:W-:Y:S04]  /*1fd0*/  STG.E desc[UR6][R22.64+0x4], R29 ;  /* 0x0000041d16007986 */ /* 0x0205e8000c101906 */
        /* <DEDUP_REMOVED lines=12> */
.L_x_28:
        /* <DEDUP_REMOVED lines=13> */
.L_x_29:
        /* <DEDUP_REMOVED lines=13> */
.L_x_30:
        /* <DEDUP_REMOVED lines=13> */
.L_x_31:
        /* <DEDUP_REMOVED lines=13> */
.L_x_32:
        /* <DEDUP_REMOVED lines=13> */
.L_x_33:
        /* <DEDUP_REMOVED lines=13> */
.L_x_34:
        /* <DEDUP_REMOVED lines=13> */
.L_x_35:
[----:B------:R-:W2:Y:S01]  /*2650*/  LDC.64 R18, c[0x0][0x380] ;  /* 0x0000e000ff127b82 */ /* 0x000ea20000000a00 */
[----:B-----5:R4:W-:Y:S04]  /*2660*/  STG.E desc[UR6][R22.64+0x24], R25 ;  /* 0x0000241916007986 */ /* 0x0209e8000c101906 */
[----:B--2---:R-:W2:Y:S02]  /*2670*/  LDG.E R0, desc[UR6][R18.64] ;  /* 0x0000000612007981 */ /* 0x004ea4000c1e1900 */
[----:B--2---:R-:W-:-:S13]  /*2680*/  ISETP.NE.AND P0, PT, R0, -0x1, PT ;  /* 0xffffffff0000780c */ /* 0x004fda0003f05270 */
[----:B----4-:R-:W-:Y:S05]  /*2690*/  @!P0 BRA `(.L_x_36) ;  /* 0x00000000007c8947 */ /* 0x010fea0003800000 */
[----:B------:R-:W2:Y:S01]  /*26a0*/  LDG.E R22, desc[UR6][R18.64+0x4] ;  /* 0x0000040612167981 */ /* 0x000ea2000c1e1900 */
[----:B------:R-:W-:-:S04]  /*26b0*/  LEA.HI R0, R0, R0, RZ, 0x1 ;  /* 0x0000000000007211 */ /* 0x000fc800078f08ff */
[----:B------:R-:W-:-:S05]  /*26c0*/  SHF.R.S32.HI R21, RZ, 0x1, R0 ;  /* 0x00000001ff157819 */ /* 0x000fca0000011400 */
[----:B-1----:R-:W-:-:S05]  /*26d0*/  IMAD.WIDE R20, R21, 0x4, R6 ;  /* 0x0000000415147825 */ /* 0x002fca00078e0206 */
[----:B------:R-:W4:Y:S01]  /*26e0*/  LDG.E R0, desc[UR6][R20.64] ;  /* 0x0000000614007981 */ /* 0x000f22000c1e1900 */
[----:B--2---:R-:W-:Y:S02]  /*26f0*/  ISETP.NE.AND P1, PT, R22, -0x1, PT ;  /* 0xffffffff1600780c */ /* 0x004fe40003f25270 */
[----:B----4-:R-:W-:-:S11]  /*2700*/  FSETP.LT.AND P0, PT, R0, RZ, PT ;  /* 0x000000ff0000720b */ /* 0x010fd60003f01000 */
[----:B------:R-:W-:Y:S05]  /*2710*/  @!P1 BRA `(.L_x_37) ;  /* 0x0000000000549947 */ /* 0x000fea0003800000 */
[----:B------:R-:W-:-:S04]  /*2720*/  LEA.HI R22, R22, R22, RZ, 0x1 ;  /* 0x0000001616167211 */ /* 0x000fc800078f08ff */
[----:B------:R-:W-:Y:S02]  /*2730*/  SHF.R.S32.HI R21, RZ, 0x1, R22 ;  /* 0x00000001ff157819 */ /* 0x000fe40000011416 */
[----:B------:R-:W2:Y:S03]  /*2740*/  LDG.E R22, desc[UR6][R18.64+0x8] ;  /* 0x0000080612167981 */ /* 0x000ea6000c1e1900 */
[----:B------:R-:W-:-:S06]  /*2750*/  IMAD.WIDE R20, R21, 0x4, R6 ;  /* 0x0000000415147825 */ /* 0x000fcc00078e0206 */
[----:B------:R-:W4:Y:S01]  /*2760*/  LDG.E R20, desc[UR6][R20.64] ;  /* 0x0000000614147981 */ /* 0x000f22000c1e1900 */
[----:B--2---:R-:W-:Y:S02]  /*2770*/  ISETP.NE.AND P1, PT, R22, -0x1, PT ;  /* 0xffffffff1600780c */ /* 0x004fe40003f25270 */
[----:B----4-:R-:W-:-:S04]  /*2780*/  FSETP.GEU.AND P0, PT, R20, RZ, PT ;  /* 0x000000ff1400720b */ /* 0x010fc80003f0e000 */
[----:B------:R-:W-:-:S07]  /*2790*/  FSETP.LT.XOR P0, PT, R0, RZ, !P0 ;  /* 0x000000ff0000720b */ /* 0x000fce0004701800 */
[----:B------:R-:W-:Y:S06]  /*27a0*/  @!P1 BRA `(.L_x_37) ;  /* 0x0000000000309947 */ /* 0x000fec0003800000 */
[----:B------:R-:W2:Y:S01]  /*27b0*/  LDG.E R0, desc[UR6][R18.64+0xc] ;  /* 0x00000c0612007981 */ /* 0x000ea2000c1e1900 */
[----:B------:R-:W-:-:S04]  /*27c0*/  LEA.HI R22, R22, R22, RZ, 0x1 ;  /* 0x0000001616167211 */ /* 0x000fc800078f08ff */
[----:B------:R-:W-:-:S05]  /*27d0*/  SHF.R.S32.HI R21, RZ, 0x1, R22 ;  /* 0x00000001ff157819 */ /* 0x000fca0000011416 */
[----:B------:R-:W-:-:S06]  /*27e0*/  IMAD.WIDE R20, R21, 0x4, R6 ;  /* 0x0000000415147825 */ /* 0x000fcc00078e0206 */
[----:B------:R-:W4:Y:S01]  /*27f0*/  LDG.E R20, desc[UR6][R20.64] ;  /* 0x0000000614147981 */ /* 0x000f22000c1e1900 */
[----:B--2---:R-:W-:-:S13]  /*2800*/  ISETP.NE.AND P1, PT, R0, -0x1, PT ;  /* 0xffffffff0000780c */ /* 0x004fda0003f25270 */
[----:B------:R-:W-:-:S04]  /*2810*/  @P1 LEA.HI R0, R0, R0, RZ, 0x1 ;  /* 0x0000000000001211 */ /* 0x000fc800078f08ff */
[----:B------:R-:W-:-:S05]  /*2820*/  @P1 SHF.R.S32.HI R23, RZ, 0x1, R0 ;  /* 0x00000001ff171819 */ /* 0x000fca0000011400 */
[----:B------:R-:W-:-:S06]  /*2830*/  @P1 IMAD.WIDE R22, R23, 0x4, R6 ;  /* 0x0000000417161825 */ /* 0x000fcc00078e0206 */
[----:B------:R-:W2:Y:S01]  /*2840*/  @P1 LDG.E R22, desc[UR6][R22.64] ;  /* 0x0000000616161981 */ /* 0x000ea2000c1e1900 */
[----:B----4-:R-:W-:-:S04]  /*2850*/  FSETP.LT.XOR P0, PT, R20, RZ, P0 ;  /* 0x000000ff1400720b */ /* 0x010fc80000701800 */
[----:B--2---:R-:W-:-:S13]  /*2860*/  @P1 FSETP.LT.XOR P0, PT, R22, RZ, P0 ;  /* 0x000000ff1600120b */ /* 0x004fda0000701800 */
.L_x_37:
[----:B------:R-:W-:Y:S01]  /*2870*/  PRMT R0, RZ, 0x7610, R0 ;  /* 0x00007610ff007816 */ /* 0x000fe20000000000 */
[----:B------:R-:W-:Y:S06]  /*2880*/  @P0 BRA `(.L_x_38) ;  /* 0x0000000800200947 */ /* 0x000fec0003800000 */
.L_x_36:
[----:B------:R-:W2:Y:S02]  /*2890*/  LDG.E R0, desc[UR6][R18.64+0x10] ;  /* 0x0000100612007981 */ /* 0x000ea4000c1e1900 */
[----:B--2---:R-:W-:-:S13]  /*28a0*/  ISETP.NE.AND P0, PT, R0, -0x1, PT ;  /* 0xffffffff0000780c */ /* 0x004fda0003f05270 */
[----:B------:R-:W-:Y:S05]  /*28b0*/  @!P0 BRA `(.L_x_39) ;  /* 0x00000000007c8947 */ /* 0x000fea0003800000 */
        /* <DEDUP_REMOVED lines=29> */
.L_x_40:
[----:B------:R-:W-:Y:S01]  /*2a90*/  PRMT R0, RZ, 0x7610, R0 ;  /* 0x00007610ff007816 */ /* 0x000fe20000000000 */
[----:B------:R-:W-:Y:S06]  /*2aa0*/  @P0 BRA `(.L_x_38) ;  /* 0x0000000400980947 */ /* 0x000fec0003800000 */
.L_x_39:
        /* <DEDUP_REMOVED lines=32> */
.L_x_42:
[----:B------:R-:W-:Y:S01]  /*2cb0*/  PRMT R0, RZ, 0x7610, R0 ;  /* 0x00007610ff007816 */ /* 0x000fe20000000000 */
[----:B------:R-:W-:Y:S06]  /*2cc0*/  @P0 BRA `(.L_x_38) ;  /* 0x0000000400100947 */ /* 0x000fec0003800000 */
.L_x_41:
        /* <DEDUP_REMOVED lines=32> */
.L_x_44:
[----:B------:R-:W-:Y:S01]  /*2ed0*/  PRMT R0, RZ, 0x7610, R0 ;  /* 0x00007610ff007816 */ /* 0x000fe20000000000 */
[----:B------:R-:W-:Y:S06]  /*2ee0*/  @P0 BRA `(.L_x_38) ;  /* 0x0000000000880947 */ /* 0x000fec0003800000 */
.L_x_43:
[----:B------:R-:W2:Y:S01]  /*2ef0*/  LDG.E R0, desc[UR6][R18.64+0x40] ;  /* 0x0000400612007981 */ /* 0x000ea2000c1e1900 */
[----:B------:R-:W-:Y:S02]  /*2f00*/  PLOP3.LUT P0, PT, PT, PT, PT, 0x8, 0x80 ;  /* 0x000000000080781c */ /* 0x000fe40003f0e170 */
        /* <DEDUP_REMOVED lines=31> */
.L_x_45:
[----:B------:R-:W-:-:S07]  /*3100*/  SEL R0, RZ, 0x1, P0 ;  /* 0x00000001ff007807 */ /* 0x000fce0000000000 */
.L_x_38:
[----:B------:R-:W2:Y:S01]  /*3110*/  S2UR UR5, SR_CgaCtaId ;  /* 0x00000000000579c3 */ /* 0x000ea20000008800 */
[----:B------:R-:W-:Y:S01]  /*3120*/  UMOV UR4, 0x400 ;  /* 0x0000040000047882 */ /* 0x000fe20000000000 */
[----:B------:R-:W-:-:S06]  /*3130*/  IADD3 R21, PT, PT, R17, 0x1, RZ ;  /* 0x0000000111157810 */ /* 0x000fcc0007ffe0ff */
[----:B------:R-:W4:Y:S01]  /*3140*/  LDC.64 R18, c[0x0][0x3b0] ;  /* 0x0000ec00ff127b82 */ /* 0x000f220000000a00 */
[----:B--2---:R-:W-:Y:S01]  /*3150*/  ULEA UR4, UR5, UR4, 0x18 ;  /* 0x0000000405047291 */ /* 0x004fe2000f8ec0ff */
[----:B----4-:R2:W-:Y:S04]  /*3160*/  STG.E desc[UR6][R18.64+0x4], R21 ;  /* 0x0000041512007986 */ /* 0x0105e8000c101906 */
[----:B------:R2:W-:Y:S04]  /*3170*/  STG.E.U8 desc[UR6][R18.64], R0 ;  /* 0x0000000012007986 */ /* 0x0005e8000c101106 */
[----:B------:R2:W-:Y:S03]  /*3180*/  STS.U8 [UR4], R0 ;  /* 0x00000000ff007988 */ /* 0x0005e60008000004 */
.L_x_25:
[----:B------:R-:W-:Y:S05]  /*3190*/  BSYNC.RECONVERGENT B0 ;  /* 0x0000000000007941 */ /* 0x000fea0003800200 */
.L_x_24:
[----:B------:R-:W0:Y:S08]  /*31a0*/  S2UR UR5, SR_CgaCtaId ;  /* 0x00000000000579c3 */ /* 0x000e300000008800 */
[----:B------:R-:W-:Y:S06]  /*31b0*/  BAR.SYNC.DEFER_BLOCKING 0x0 ;  /* 0x0000000000007b1d */ /* 0x000fec0000010000 */
[----:B------:R-:W-:-:S02]  /*31c0*/  UMOV UR4, 0x400 ;  /* 0x0000040000047882 */ /* 0x000fc40000000000 */
[----:B0-----:R-:W-:-:S09]  /*31d0*/  ULEA UR4, UR5, UR4, 0x18 ;  /* 0x0000000405047291 */ /* 0x001fd2000f8ec0ff */
[----:B--2--5:R-:W0:Y:S02]  /*31e0*/  LDS.U8 R0, [UR4] ;  /* 0x00000004ff007984 */ /* 0x024e240008000000 */
[----:B0-----:R-:W-:-:S13]  /*31f0*/  ISETP.NE.AND P0, PT, R0, RZ, PT ;  /* 0x000000ff0000720c */ /* 0x001fda0003f05270 */
[----:B------:R-:W-:Y:S05]  /*3200*/  @P0 EXIT ;  /* 0x000000000000094d */ /* 0x000fea0003800000 */
[----:B----4-:R-:W0:Y:S02]  /*3210*/  LDC.64 R18, c[0x0][0x3b0] ;  /* 0x0000ec00ff127b82 */ /* 0x010e240000000a00 */
[----:B0-----:R-:W2:Y:S01]  /*3220*/  LDG.E R18, desc[UR6][R18.64+0x8] ;  /* 0x0000080612127981 */ /* 0x001ea2000c1e1900 */
[----:B------:R-:W-:-:S04]  /*3230*/  IADD3 R17, PT, PT, R17, 0x1, RZ ;  /* 0x0000000111117810 */ /* 0x000fc80007ffe0ff */
[----:B--2---:R-:W-:-:S13]  /*3240*/  ISETP.GE.AND P0, PT, R17, R18, PT ;  /* 0x000000121100720c */ /* 0x004fda0003f06270 */
[----:B------:R-:W-:Y:S05]  /*3250*/  @P0 EXIT ;  /* 0x000000000000094d */ /* 0x000fea0003800000 */
[----:B------:R-:W-:Y:S05]  /*3260*/  BRA `(.L_x_46) ;  /* 0xffffffcc00c47947 */ /* 0x000fea000383ffff */
        .weak           $__internal_0_$__cuda_sm3x_div_rn_noftz_f32_slowpath
        .type           $__internal_0_$__cuda_sm3x_div_rn_noftz_f32_slowpath,@function
        .size           $__internal_0_$__cuda_sm3x_div_rn_noftz_f32_slowpath,(.L_x_59 - $__internal_0_$__cuda_sm3x_div_rn_noftz_f32_slowpath)
$__internal_0_$__cuda_sm3x_div_rn_noftz_f32_slowpath:
[----:B------:R-:W-:Y:S01]  /*3270*/  SHF.R.U32.HI R20, RZ, 0x17, R21 ;  /* 0x00000017ff147819 */ /* 0x000fe20000011615 */
[----:B------:R-:W-:Y:S01]  /*3280*/  BSSY.RECONVERGENT B2, `(.L_x_47) ;  /* 0x0000062000027945 */ /* 0x000fe20003800200 */
[----:B------:R-:W-:Y:S02]  /*3290*/  SHF.R.U32.HI R23, RZ, 0x17, R0 ;  /* 0x00000017ff177819 */ /* 0x000fe40000011600 */
[----:B------:R-:W-:Y:S02]  /*32a0*/  LOP3.LUT R20, R20, 0xff, RZ, 0xc0, !PT ;  /* 0x000000ff14147812 */ /* 0x000fe400078ec0ff */
[----:B------:R-:W-:Y:S02]  /*32b0*/  LOP3.LUT R23, R23, 0xff, RZ, 0xc0, !PT ;  /* 0x000000ff17177812 */ /* 0x000fe400078ec0ff */
[----:B------:R-:W-:Y:S02]  /*32c0*/  IADD3 R25, PT, PT, R20, -0x1, RZ ;  /* 0xffffffff14197810 */ /* 0x000fe40007ffe0ff */
[----:B------:R-:W-:-:S02]  /*32d0*/  IADD3 R24, PT, PT, R23, -0x1, RZ ;  /* 0xffffffff17187810 */ /* 0x000fc40007ffe0ff */
[----:B------:R-:W-:-:S04]  /*32e0*/  ISETP.GT.U32.AND P0, PT, R25, 0xfd, PT ;  /* 0x000000fd1900780c */ /* 0x000fc80003f04070 */
[----:B------:R-:W-:-:S13]  /*32f0*/  ISETP.GT.U32.OR P0, PT, R24, 0xfd, P0 ;  /* 0x000000fd1800780c */ /* 0x000fda0000704470 */
[----:B------:R-:W-:Y:S01]  /*3300*/  @!P0 MOV R18, RZ ;  /* 0x000000ff00128202 */ /* 0x000fe20000000f00 */
[----:B------:R-:W-:Y:S06]  /*3310*/  @!P0 BRA `(.L_x_48) ;  /* 0x00000000005c8947 */ /* 0x000fec0003800000 */
[----:B------:R-:W-:Y:S02]  /*3320*/  FSETP.GTU.FTZ.AND P0, PT, |R0|, +INF , PT ;  /* 0x7f8000000000780b */ /* 0x000fe40003f1c200 */
[----:B------:R-:W-:-:S04]  /*3330*/  FSETP.GTU.FTZ.AND P1, PT, |R21|, +INF , PT ;  /* 0x7f8000001500780b */ /* 0x000fc80003f3c200 */
[----:B------:R-:W-:-:S13]  /*3340*/  PLOP3.LUT P0, PT, P0, P1, PT, 0xf8, 0x8f ;  /* 0x00000000008f781c */ /* 0x000fda0000703f70 */
[----:B------:R-:W-:Y:S05]  /*3350*/  @P0 BRA `(.L_x_49) ;  /* 0x00000004004c0947 */ /* 0x000fea0003800000 */
[----:B------:R-:W-:-:S13]  /*3360*/  LOP3.LUT P0, RZ, R21, 0x7fffffff, R0, 0xc8, !PT ;  /* 0x7fffffff15ff7812 */ /* 0x000fda000780c800 */
[----:B------:R-:W-:Y:S05]  /*3370*/  @!P0 BRA `(.L_x_50) ;  /* 0x00000004003c8947 */ /* 0x000fea0003800000 */
[C---:B------:R-:W-:Y:S02]  /*3380*/  FSETP.NEU.FTZ.AND P1, PT, |R0|.reuse, +INF , PT ;  /* 0x7f8000000000780b */ /* 0x040fe40003f3d200 */
[----:B------:R-:W-:Y:S02]  /*3390*/  FSETP.NEU.FTZ.AND P2, PT, |R21|, +INF , PT ;  /* 0x7f8000001500780b */ /* 0x000fe40003f5d200 */
[----:B------:R-:W-:-:S11]  /*33a0*/  FSETP.NEU.FTZ.AND P0, PT, |R0|, +INF , PT ;  /* 0x7f8000000000780b */ /* 0x000fd60003f1d200 */
[----:B------:R-:W-:Y:S05]  /*33b0*/  @!P2 BRA !P1, `(.L_x_50) ;  /* 0x00000004002ca947 */ /* 0x000fea0004800000 */
[----:B------:R-:W-:-:S04]  /*33c0*/  LOP3.LUT P1, RZ, R0, 0x7fffffff, RZ, 0xc0, !PT ;  /* 0x7fffffff00ff7812 */ /* 0x000fc8000782c0ff */
[----:B------:R-:W-:-:S13]  /*33d0*/  PLOP3.LUT P1, PT, P2, P1, PT, 0x2f, 0xf2 ;  /* 0x0000000000f2781c */ /* 0x000fda0001722577 */
[----:B------:R-:W-:Y:S05]  /*33e0*/  @P1 BRA `(.L_x_51) ;  /* 0x0000000400181947 */ /* 0x000fea0003800000 */
[----:B------:R-:W-:-:S04]  /*33f0*/  LOP3.LUT P1, RZ, R21, 0x7fffffff, RZ, 0xc0, !PT ;  /* 0x7fffffff15ff7812 */ /* 0x000fc8000782c0ff */
[----:B------:R-:W-:-:S13]  /*3400*/  PLOP3.LUT P0, PT, P0, P1, PT, 0x2f, 0xf2 ;  /* 0x0000000000f2781c */ /* 0x000fda0000702577 */
[----:B------:R-:W-:Y:S05]  /*3410*/  @P0 BRA `(.L_x_52) ;  /* 0x0000000400000947 */ /* 0x000fea0003800000 */
[----:B------:R-:W-:Y:S02]  /*3420*/  ISETP.GE.AND P0, PT, R24, RZ, PT ;  /* 0x000000ff1800720c */ /* 0x000fe40003f06270 */
[----:B------:R-:W-:-:S11]  /*3430*/  ISETP.GE.AND P1, PT, R25, RZ, PT ;  /* 0x000000ff1900720c */ /* 0x000fd60003f26270 */
[----:B------:R-:W-:Y:S01]  /*3440*/  @P0 MOV R18, RZ ;  /* 0x000000ff00120202 */ /* 0x000fe20000000f00 */
[----:B------:R-:W-:Y:S01]  /*3450*/  @!P0 FFMA R0, R0, 1.84467440737095516160e+19, RZ ;  /* 0x5f80000000008823 */ /* 0x000fe200000000ff */
[----:B------:R-:W-:Y:S01]  /*3460*/  @!P0 MOV R18, 0xffffffc0 ;  /* 0xffffffc000128802 */ /* 0x000fe20000000f00 */
[----:B------:R-:W-:-:S04]  /*3470*/  @!P1 FFMA R21, R21, 1.84467440737095516160e+19, RZ ;  /* 0x5f80000015159823 */ /* 0x000fc800000000ff */
[----:B------:R-:W-:-:S07]  /*3480*/  @!P1 VIADD R18, R18, 0x40 ;  /* 0x0000004012129836 */ /* 0x000fce0000000000 */
.L_x_48:
[----:B------:R-:W-:Y:S01]  /*3490*/  LEA R24, R20, 0xc0800000, 0x17 ;  /* 0xc080000014187811 */ /* 0x000fe200078eb8ff */
[----:B------:R-:W-:Y:S03]  /*34a0*/  BSSY.RECONVERGENT B3, `(.L_x_53) ;  /* 0x0000036000037945 */ /* 0x000fe60003800200 */
[----:B------:R-:W-:Y:S02]  /*34b0*/  IADD3 R26, PT, PT, -R24, R21, RZ ;  /* 0x00000015181a7210 */ /* 0x000fe40007ffe1ff */
[----:B------:R-:W-:Y:S02]  /*34c0*/  IADD3 R21, PT, PT, R23, -0x7f, RZ ;  /* 0xffffff8117157810 */ /* 0x000fe40007ffe0ff */
[----:B------:R-:W0:Y:S01]  /*34d0*/  MUFU.RCP R24, R26 ;  /* 0x0000001a00187308 */ /* 0x000e220000001000 */
[----:B------:R-:W-:Y:S02]  /*34e0*/  FADD.FTZ R25, -R26, -RZ ;  /* 0x800000ff1a197221 */ /* 0x000fe40000010100 */
[C---:B------:R-:W-:Y:S01]  /*34f0*/  IMAD R0, R21.reuse, -0x800000, R0 ;  /* 0xff80000015007824 */ /* 0x040fe200078e0200 */
[----:B------:R-:W-:-:S04]  /*3500*/  IADD3 R21, PT, PT, R21, 0x7f, -R20 ;  /* 0x0000007f15157810 */ /* 0x000fc80007ffe814 */
[----:B------:R-:W-:Y:S01]  /*3510*/  IADD3 R21, PT, PT, R21, R18, RZ ;  /* 0x0000001215157210 */ /* 0x000fe20007ffe0ff */
[----:B0-----:R-:W-:-:S04]  /*3520*/  FFMA R23, R24, R25, 1 ;  /* 0x3f80000018177423 */ /* 0x001fc80000000019 */
[----:B------:R-:W-:-:S04]  /*3530*/  FFMA R23, R24, R23, R24 ;  /* 0x0000001718177223 */ /* 0x000fc80000000018 */
[----:B------:R-:W-:-:S04]  /*3540*/  FFMA R24, R0, R23, RZ ;  /* 0x0000001700187223 */ /* 0x000fc800000000ff */
[----:B------:R-:W-:-:S04]  /*3550*/  FFMA R27, R25, R24, R0 ;  /* 0x00000018191b7223 */ /* 0x000fc80000000000 */
[----:B------:R-:W-:-:S04]  /*3560*/  FFMA R24, R23, R27, R24 ;  /* 0x0000001b17187223 */ /* 0x000fc80000000018 */
[----:B------:R-:W-:-:S04]  /*3570*/  FFMA R25, R25, R24, R0 ;  /* 0x0000001819197223 */ /* 0x000fc80000000000 */
[----:B------:R-:W-:-:S05]  /*3580*/  FFMA R0, R23, R25, R24 ;  /* 0x0000001917007223 */ /* 0x000fca0000000018 */
[----:B------:R-:W-:-:S04]  /*3590*/  SHF.R.U32.HI R20, RZ, 0x17, R0 ;  /* 0x00000017ff147819 */ /* 0x000fc80000011600 */
[----:B------:R-:W-:-:S04]  /*35a0*/  LOP3.LUT R20, R20, 0xff, RZ, 0xc0, !PT ;  /* 0x000000ff14147812 */ /* 0x000fc800078ec0ff */
[----:B------:R-:W-:-:S04]  /*35b0*/  IADD3 R20, PT, PT, R20, R21, RZ ;  /* 0x0000001514147210 */ /* 0x000fc80007ffe0ff */
[----:B------:R-:W-:-:S04]  /*35c0*/  IADD3 R18, PT, PT, R20, -0x1, RZ ;  /* 0xffffffff14127810 */ /* 0x000fc80007ffe0ff */
[----:B------:R-:W-:-:S13]  /*35d0*/  ISETP.GE.U32.AND P0, PT, R18, 0xfe, PT ;  /* 0x000000fe1200780c */ /* 0x000fda0003f06070 */
[----:B------:R-:W-:Y:S05]  /*35e0*/  @!P0 BRA `(.L_x_54) ;  /* 0x0000000000808947 */ /* 0x000fea0003800000 */
[----:B------:R-:W-:-:S13]  /*35f0*/  ISETP.GT.AND P0, PT, R20, 0xfe, PT ;  /* 0x000000fe1400780c */ /* 0x000fda0003f04270 */
[----:B------:R-:W-:Y:S05]  /*3600*/  @P0 BRA `(.L_x_55) ;  /* 0x00000000006c0947 */ /* 0x000fea0003800000 */
[----:B------:R-:W-:-:S13]  /*3610*/  ISETP.GE.AND P0, PT, R20, 0x1, PT ;  /* 0x000000011400780c */ /* 0x000fda0003f06270 */
[----:B------:R-:W-:Y:S05]  /*3620*/  @P0 BRA `(.L_x_56) ;  /* 0x0000000000740947 */ /* 0x000fea0003800000 */
[----:B------:R-:W-:Y:S02]  /*3630*/  ISETP.GE.AND P0, PT, R20, -0x18, PT ;  /* 0xffffffe81400780c */ /* 0x000fe40003f06270 */
[----:B------:R-:W-:-:S11]  /*3640*/  LOP3.LUT R0, R0, 0x80000000, RZ, 0xc0, !PT ;  /* 0x8000000000007812 */ /* 0x000fd600078ec0ff */
[----:B------:R-:W-:Y:S05]  /*3650*/  @!P0 BRA `(.L_x_56) ;  /* 0x0000000000688947 */ /* 0x000fea0003800000 */
[CCC-:B------:R-:W-:Y:S01]  /*3660*/  FFMA.RZ R18, R23.reuse, R25.reuse, R24.reuse ;  /* 0x0000001917127223 */ /* 0x1c0fe2000000c018 */
[C---:B------:R-:W-:Y:S02]  /*3670*/  ISETP.NE.AND P2, PT, R20.reuse, RZ, PT ;  /* 0x000000ff1400720c */ /* 0x040fe40003f45270 */
[----:B------:R-:W-:Y:S02]  /*3680*/  ISETP.NE.AND P1, PT, R20, RZ, PT ;  /* 0x000000ff1400720c */ /* 0x000fe40003f25270 */
[----:B------:R-:W-:Y:S01]  /*3690*/  LOP3.LUT R21, R18, 0x7fffff, RZ, 0xc0, !PT ;  /* 0x007fffff12157812 */ /* 0x000fe200078ec0ff */
[CCC-:B------:R-:W-:Y:S01]  /*36a0*/  FFMA.RP R18, R23.reuse, R25.reuse, R24.reuse ;  /* 0x0000001917127223 */ /* 0x1c0fe20000008018 */
[----:B------:R-:W-:Y:S01]  /*36b0*/  FFMA.RM R23, R23, R25, R24 ;  /* 0x0000001917177223 */ /* 0x000fe20000004018 */
[----:B------:R-:W-:Y:S02]  /*36c0*/  IADD3 R24, PT, PT, R20, 0x20, RZ ;  /* 0x0000002014187810 */ /* 0x000fe40007ffe0ff */
[----:B------:R-:W-:-:S02]  /*36d0*/  LOP3.LUT R21, R21, 0x800000, RZ, 0xfc, !PT ;  /* 0x0080000015157812 */ /* 0x000fc400078efcff */
[----:B------:R-:W-:Y:S02]  /*36e0*/  IADD3 R20, PT, PT, -R20, RZ, RZ ;  /* 0x000000ff14147210 */ /* 0x000fe40007ffe1ff */
[----:B------:R-:W-:Y:S02]  /*36f0*/  SHF.L.U32 R24, R21, R24, RZ ;  /* 0x0000001815187219 */ /* 0x000fe400000006ff */
[----:B------:R-:W-:Y:S02]  /*3700*/  FSETP.NEU.FTZ.AND P0, PT, R18, R23, PT ;  /* 0x000000171200720b */ /* 0x000fe40003f1d000 */
[----:B------:R-:W-:Y:S02]  /*3710*/  SEL R18, R20, RZ, P2 ;  /* 0x000000ff14127207 */ /* 0x000fe40001000000 */
[----:B------:R-:W-:Y:S02]  /*3720*/  ISETP.NE.AND P1, PT, R24, RZ, P1 ;  /* 0x000000ff1800720c */ /* 0x000fe40000f25270 */
[----:B------:R-:W-:-:S02]  /*3730*/  SHF.R.U32.HI R18, RZ, R18, R21 ;  /* 0x00000012ff127219 */ /* 0x000fc40000011615 */
[----:B------:R-:W-:Y:S02]  /*3740*/  PLOP3.LUT P0, PT, P0, P1, PT, 0xf8, 0x8f ;  /* 0x00000000008f781c */ /* 0x000fe40000703f70 */
[----:B------:R-:W-:Y:S02]  /*3750*/  SHF.R.U32.HI R21, RZ, 0x1, R18 ;  /* 0x00000001ff157819 */ /* 0x000fe40000011612 */
[----:B------:R-:W-:-:S04]  /*3760*/  SEL R20, RZ, 0x1, !P0 ;  /* 0x00000001ff147807 */ /* 0x000fc80004000000 */
[----:B------:R-:W-:-:S04]  /*3770*/  LOP3.LUT R23, R20, 0x1, R21, 0xf8, !PT ;  /* 0x0000000114177812 */ /* 0x000fc800078ef815 */
[----:B------:R-:W-:-:S04]  /*3780*/  LOP3.LUT R18, R23, R18, RZ, 0xc0, !PT ;  /* 0x0000001217127212 */ /* 0x000fc800078ec0ff */
[----:B------:R-:W-:-:S04]  /*3790*/  IADD3 R21, PT, PT, R21, R18, RZ ;  /* 0x0000001215157210 */ /* 0x000fc80007ffe0ff */
[----:B------:R-:W-:Y:S01]  /*37a0*/  LOP3.LUT R0, R21, R0, RZ, 0xfc, !PT ;  /* 0x0000000015007212 */ /* 0x000fe200078efcff */
[----:B------:R-:W-:Y:S06]  /*37b0*/  BRA `(.L_x_56) ;  /* 0x0000000000107947 */ /* 0x000fec0003800000 */
.L_x_55:
[----:B------:R-:W-:-:S04]  /*37c0*/  LOP3.LUT R0, R0, 0x80000000, RZ, 0xc0, !PT ;  /* 0x8000000000007812 */ /* 0x000fc800078ec0ff */
[----:B------:R-:W-:Y:S01]  /*37d0*/  LOP3.LUT R0, R0, 0x7f800000, RZ, 0xfc, !PT ;  /* 0x7f80000000007812 */ /* 0x000fe200078efcff */
[----:B------:R-:W-:Y:S06]  /*37e0*/  BRA `(.L_x_56) ;  /* 0x0000000000047947 */ /* 0x000fec0003800000 */
.L_x_54:
[----:B------:R-:W-:-:S07]  /*37f0*/  LEA R0, R21, R0, 0x17 ;  /* 0x0000000015007211 */ /* 0x000fce00078eb8ff */
.L_x_56:
[----:B------:R-:W-:Y:S05]  /*3800*/  BSYNC.RECONVERGENT B3 ;  /* 0x0000000000037941 */ /* 0x000fea0003800200 */
.L_x_53:
[----:B------:R-:W-:Y:S05]  /*3810*/  BRA `(.L_x_57) ;  /* 0x0000000000207947 */ /* 0x000fea0003800000 */
.L_x_52:
[----:B------:R-:W-:-:S04]  /*3820*/  LOP3.LUT R0, R21, 0x80000000, R0, 0x48, !PT ;  /* 0x8000000015007812 */ /* 0x000fc800078e4800 */
[----:B------:R-:W-:Y:S01]  /*3830*/  LOP3.LUT R0, R0, 0x7f800000, RZ, 0xfc, !PT ;  /* 0x7f80000000007812 */ /* 0x000fe200078efcff */
[----:B------:R-:W-:Y:S06]  /*3840*/  BRA `(.L_x_57) ;  /* 0x0000000000147947 */ /* 0x000fec0003800000 */
.L_x_51:
[----:B------:R-:W-:Y:S01]  /*3850*/  LOP3.LUT R0, R21, 0x80000000, R0, 0x48, !PT ;  /* 0x8000000015007812 */ /* 0x000fe200078e4800 */
[----:B------:R-:W-:Y:S06]  /*3860*/  BRA `(.L_x_57) ;  /* 0x00000000000c7947 */ /* 0x000fec0003800000 */
.L_x_50:
[----:B------:R-:W0:Y:S01]  /*3870*/  MUFU.RSQ R0, -QNAN ;  /* 0xffc0000000007908 */ /* 0x000e220000001400 */
[----:B------:R-:W-:Y:S05]  /*3880*/  BRA `(.L_x_57) ;  /* 0x0000000000047947 */ /* 0x000fea0003800000 */
.L_x_49:
[----:B------:R-:W-:-:S07]  /*3890*/  FADD.FTZ R0, R0, R21 ;  /* 0x0000001500007221 */ /* 0x000fce0000010000 */
.L_x_57:
[----:B------:R-:W-:Y:S05]  /*38a0*/  BSYNC.RECONVERGENT B2 ;  /* 0x0000000000027941 */ /* 0x000fea0003800200 */
.L_x_47:
[----:B------:R-:W-:-:S04]  /*38b0*/  HFMA2 R23, -RZ, RZ, 0, 0 ;  /* 0x00000000ff177431 */ /* 0x000fc800000001ff */
[----:B0-----:R-:W-:Y:S05]  /*38c0*/  RET.REL.NODEC R22 `(_Z11iterateLDPCPiS_PfS0_S0_S0_P11ldpc_info_t) ;  /* 0xffffffc416cc7950 */ /* 0x001fea0003c3ffff */
.L_x_58:
[----:B------:R-:W-:-:S00]  /*38d0*/  BRA `(.L_x_58) ;  /* 0xfffffffc00fc7947 */ /* 0x000fc0000383ffff */
[----:B------:R-:W-:-:S00]  /*38e0*/  NOP ;  /* 0x0000000000007918 */ /* 0x000fc00000000000 */
        /* <DEDUP_REMOVED lines=9> */
.L_x_59:


//--------------------- .nv.shared._Z11iterateLDPCPiS_PfS0_S0_S0_P11ldpc_info_t --------------------------
	.section	.nv.shared._Z11iterateLDPCPiS_PfS0_S0_S0_P11ldpc_info_t,"aw",@nobits
	.sectionflags	@""
.nv.shared._Z11iterateLDPCPiS_PfS0_S0_S0_P11ldpc_info_t:
	.zero		1025


//--------------------- .nv.shared.reserved.0     --------------------------
	.section	.nv.shared.reserved.0,"aw",@nobits
	.weak		__nv_reservedSMEM_offset_0_alias
	.size		__nv_reservedSMEM_offset_0_alias, 0, 64
	.other		__nv_reservedSMEM_offset_0_alias,@"STO_CUDA_RESERVED_SHARED STV_DEFAULT"
__nv_reservedSMEM_offset_0_alias:
	.zero		0
	.zero		64


//--------------------- .nv.constant0._Z11iterateLDPCPiS_PfS0_S0_S0_P11ldpc_info_t --------------------------
	.section	.nv.constant0._Z11iterateLDPCPiS_PfS0_S0_S0_P11ldpc_info_t,"a",@progbits
	.sectionflags	@""
	.align	4
.nv.constant0._Z11iterateLDPCPiS_PfS0_S0_S0_P11ldpc_info_t:
	.zero		952


//--------------------- SYMBOLS --------------------------

	.type		.nv.reservedSmem.offset0,@object
	.size		.nv.reservedSmem.offset0,0x4
	.type		.nv.reservedSmem.cap,@object
	.size		.nv.reservedSmem.cap,0x4
